// auto-generated by cutlass_sweep.gemm — config: {"arch": "sm_100", "cluster_m": 1, "cluster_n": 2, "dtype": "e5m2", "stages": 0, "tile_k": 32, "tile_m": 128, "tile_n": 128}
#include "cutlass/cutlass.h"
#include "cutlass/gemm/collective/collective_builder.hpp"
#include "cutlass/gemm/device/gemm_universal_adapter.h"
#include "cutlass/gemm/kernel/gemm_universal.hpp"
#include "cutlass/epilogue/collective/collective_builder.hpp"

using ElemA = cutlass::float_e5m2_t;
using ElemB = cutlass::float_e5m2_t;
using ElemCD = cutlass::float_e5m2_t;
using Acc  = float;
using TileShape    = cute::Shape<cute::_128, cute::_128, cute::_32>;
using ClusterShape = cute::Shape<cute::_1, cute::_2, cute::_1>;

using CollectiveEpilogue = typename cutlass::epilogue::collective::CollectiveBuilder<
    cutlass::arch::Sm100, cutlass::arch::OpClassTensorOp,
    TileShape, ClusterShape,
    cutlass::epilogue::collective::EpilogueTileAuto,
    Acc, Acc,
    ElemCD, cutlass::layout::RowMajor, 128 / cutlass::sizeof_bits<ElemCD>::value,
    ElemCD, cutlass::layout::RowMajor, 128 / cutlass::sizeof_bits<ElemCD>::value,
    cutlass::epilogue::collective::EpilogueScheduleAuto
  >::CollectiveOp;

using CollectiveMainloop = typename cutlass::gemm::collective::CollectiveBuilder<
    cutlass::arch::Sm100, cutlass::arch::OpClassTensorOp,
    ElemA, cutlass::layout::RowMajor, 128 / cutlass::sizeof_bits<ElemA>::value,
    ElemB, cutlass::layout::ColumnMajor, 128 / cutlass::sizeof_bits<ElemB>::value,
    Acc,
    TileShape, ClusterShape,
    cutlass::gemm::collective::StageCountAutoCarveout<static_cast<int>(sizeof(typename CollectiveEpilogue::SharedStorage))>,
    cutlass::gemm::collective::KernelScheduleAuto
  >::CollectiveOp;

using GemmKernel = cutlass::gemm::kernel::GemmUniversal<
    cute::Shape<int,int,int,int>,
    CollectiveMainloop,
    CollectiveEpilogue
>;
using Gemm = cutlass::gemm::device::GemmUniversalAdapter<GemmKernel>;

// Force the device kernel symbol into the cubin without needing a host main.
auto* _anchor = &cutlass::device_kernel<GemmKernel>;


// ===== COMPILED SASS (sm_100a) =====

	.target	sm_100a

	.elftype	@"ET_EXEC"


//--------------------- .note.nv.tkinfo           --------------------------
	.section	.note.nv.tkinfo,"",@"SHT_NOTE"
	.sectionflags	@"SHF_NOTE_NV_TKINFO"
	.tkinfo
        /*0018*/ 	.word	0x00000002
        /*0030*/ 	.string	""
        /*0030*/ 	.string	"ptxas"
        /*0030*/ 	.string	"Cuda compilation tools, release 13.0, V13.0.88"
        /*0030*/ 	.string	"Build cuda_13.0.r13.0/compiler.36424714_0"
        /*0030*/ 	.string	"-arch sm_100a -m 64 "



//--------------------- .note.nv.cuinfo           --------------------------
	.section	.note.nv.cuinfo,"",@"SHT_NOTE"
	.sectionflags	@"SHF_NOTE_NV_CUINFO"
        /*0018*/ 	.short	0x0002
        /*001a*/ 	.short	0x0064
        /*001c*/ 	.short	0x0082
	.zero		2


//--------------------- .nv.info                  --------------------------
	.section	.nv.info,"",@"SHT_CUDA_INFO"
	.align	4


	//----- nvinfo : EIATTR_REGCOUNT
	.align		4
        /*0000*/ 	.byte	0x04, 0x2f
        /*0002*/ 	.short	(.L_19 - .L_18)
	.align		4
.L_18:
        /*0004*/ 	.word	index@(_ZN7cutlass13device_kernelINS_4gemm6kernel13GemmUniversalIN4cute5tupleIJiiiiEEENS1_10collective13CollectiveMmaINS1_35MainloopSm100TmaUmmaWarpSpecializedILi24ELi2ELi4ENS5_IJNS4_1CILi1EEENSA_ILi2EEESB_EEEEENS5_IJNSA_ILi128EEESF_NSA_ILi32EEEEEENS_12float_e5m2_tENS5_IJlSB_lEEESI_SJ_NS4_8TiledMMAINS4_8MMA_AtomIJNS4_10MMA_TraitsINS4_19SM100_MMA_F8F6F4_SSEJSI_SI_fSF_SF_NS4_17integral_constantINS4_4UMMA5MajorELSQ_0EEESR_NSO_INSP_7ScaleInELSS_0EEEST_EEEEEENS4_6LayoutINS5_IJSB_SB_SB_EEENS5_IJNSA_ILi0EEESY_SY_EEEEENS5_IJNS4_10UnderscoreES11_S11_EEEEENS4_23SM90_TMA_LOAD_MULTICASTENS4_14ComposedLayoutINS4_7SwizzleILi1ELi4ELi3EEENS4_18smem_ptr_flag_bitsILi8EEENSW_INS5_IJNSA_ILi8EEESG_EEENS5_IJSG_SB_EEEEEEEvNS4_8identityENS4_13SM90_TMA_LOADES1E_vS1F_EENS_8epilogue10collective18CollectiveEpilogueINS1I_23Sm100TmaWarpSpecializedILi2ELi2ELi64ELb0ELb0EEEJSH_NS5_IJNSW_ISF_SB_EENSW_INSA_ILi64EEESB_EEEEESI_SJ_SI_SJ_NS1I_6fusion15FusionCallbacksIS1M_NS1R_17LinearCombinationISI_fSI_fLNS_15FloatRoundStyleE2EEESH_S1Q_JEEENS4_5SM1004TMEM4LOAD26SM100_TMEM_LOAD_32dp32b64xES1G_NS15_INS16_ILi2ELi4ELi3EEES19_NSW_INS5_IJS1A_S1O_EEENS5_IJS1O_SB_EEEEEEENS4_39AutoVectorizingCopyWithAssumedAlignmentILi128EEENS4_14SM90_TMA_STOREES25_S27_S27_EEEvvEEEEvNT_6ParamsE)
        /*0008*/ 	.word	0x000000cf


	//----- nvinfo : EIATTR_FRAME_SIZE
	.align		4
.L_19:
        /*000c*/ 	.byte	0x04, 0x11
        /*000e*/ 	.short	(.L_21 - .L_20)
	.align		4
.L_20:
        /*0010*/ 	.word	index@($__internal_2_$__cuda_sm10x_tcgen05_guardrail_trap_unallocated_columns_being_dealloced)
        /*0014*/ 	.word	0x00000000


	//----- nvinfo : EIATTR_FRAME_SIZE
	.align		4
.L_21:
        /*0018*/ 	.byte	0x04, 0x11
        /*001a*/ 	.short	(.L_23 - .L_22)
	.align		4
.L_22:
        /*001c*/ 	.word	index@($__internal_1_$__cuda_sm10x_tcgen05_guardrail_trap_phase_invalid_during_alloc)
        /*0020*/ 	.word	0x00000000


	//----- nvinfo : EIATTR_FRAME_SIZE
	.align		4
.L_23:
        /*0024*/ 	.byte	0x04, 0x11
        /*0026*/ 	.short	(.L_25 - .L_24)
	.align		4
.L_24:
        /*0028*/ 	.word	index@($__internal_0_$__cuda_sm10x_tcgen05_guardrail_trap_col_being_dealloced_not_returned_by_alloc)
        /*002c*/ 	.word	0x00000000


	//----- nvinfo : EIATTR_FRAME_SIZE
	.align		4
.L_25:
        /*0030*/ 	.byte	0x04, 0x11
        /*0032*/ 	.short	(.L_27 - .L_26)
	.align		4
.L_26:
        /*0034*/ 	.word	index@(_ZN7cutlass13device_kernelINS_4gemm6kernel13GemmUniversalIN4cute5tupleIJiiiiEEENS1_10collective13CollectiveMmaINS1_35MainloopSm100TmaUmmaWarpSpecializedILi24ELi2ELi4ENS5_IJNS4_1CILi1EEENSA_ILi2EEESB_EEEEENS5_IJNSA_ILi128EEESF_NSA_ILi32EEEEEENS_12float_e5m2_tENS5_IJlSB_lEEESI_SJ_NS4_8TiledMMAINS4_8MMA_AtomIJNS4_10MMA_TraitsINS4_19SM100_MMA_F8F6F4_SSEJSI_SI_fSF_SF_NS4_17integral_constantINS4_4UMMA5MajorELSQ_0EEESR_NSO_INSP_7ScaleInELSS_0EEEST_EEEEEENS4_6LayoutINS5_IJSB_SB_SB_EEENS5_IJNSA_ILi0EEESY_SY_EEEEENS5_IJNS4_10UnderscoreES11_S11_EEEEENS4_23SM90_TMA_LOAD_MULTICASTENS4_14ComposedLayoutINS4_7SwizzleILi1ELi4ELi3EEENS4_18smem_ptr_flag_bitsILi8EEENSW_INS5_IJNSA_ILi8EEESG_EEENS5_IJSG_SB_EEEEEEEvNS4_8identityENS4_13SM90_TMA_LOADES1E_vS1F_EENS_8epilogue10collective18CollectiveEpilogueINS1I_23Sm100TmaWarpSpecializedILi2ELi2ELi64ELb0ELb0EEEJSH_NS5_IJNSW_ISF_SB_EENSW_INSA_ILi64EEESB_EEEEESI_SJ_SI_SJ_NS1I_6fusion15FusionCallbacksIS1M_NS1R_17LinearCombinationISI_fSI_fLNS_15FloatRoundStyleE2EEESH_S1Q_JEEENS4_5SM1004TMEM4LOAD26SM100_TMEM_LOAD_32dp32b64xES1G_NS15_INS16_ILi2ELi4ELi3EEES19_NSW_INS5_IJS1A_S1O_EEENS5_IJS1O_SB_EEEEEEENS4_39AutoVectorizingCopyWithAssumedAlignmentILi128EEENS4_14SM90_TMA_STOREES25_S27_S27_EEEvvEEEEvNT_6ParamsE)
        /*0038*/ 	.word	0x00000000


	//----- nvinfo : EIATTR_MIN_STACK_SIZE
	.align		4
.L_27:
        /*003c*/ 	.byte	0x04, 0x12
        /*003e*/ 	.short	(.L_29 - .L_28)
	.align		4
.L_28:
        /*0040*/ 	.word	index@(_ZN7cutlass13device_kernelINS_4gemm6kernel13GemmUniversalIN4cute5tupleIJiiiiEEENS1_10collective13CollectiveMmaINS1_35MainloopSm100TmaUmmaWarpSpecializedILi24ELi2ELi4ENS5_IJNS4_1CILi1EEENSA_ILi2EEESB_EEEEENS5_IJNSA_ILi128EEESF_NSA_ILi32EEEEEENS_12float_e5m2_tENS5_IJlSB_lEEESI_SJ_NS4_8TiledMMAINS4_8MMA_AtomIJNS4_10MMA_TraitsINS4_19SM100_MMA_F8F6F4_SSEJSI_SI_fSF_SF_NS4_17integral_constantINS4_4UMMA5MajorELSQ_0EEESR_NSO_INSP_7ScaleInELSS_0EEEST_EEEEEENS4_6LayoutINS5_IJSB_SB_SB_EEENS5_IJNSA_ILi0EEESY_SY_EEEEENS5_IJNS4_10UnderscoreES11_S11_EEEEENS4_23SM90_TMA_LOAD_MULTICASTENS4_14ComposedLayoutINS4_7SwizzleILi1ELi4ELi3EEENS4_18smem_ptr_flag_bitsILi8EEENSW_INS5_IJNSA_ILi8EEESG_EEENS5_IJSG_SB_EEEEEEEvNS4_8identityENS4_13SM90_TMA_LOADES1E_vS1F_EENS_8epilogue10collective18CollectiveEpilogueINS1I_23Sm100TmaWarpSpecializedILi2ELi2ELi64ELb0ELb0EEEJSH_NS5_IJNSW_ISF_SB_EENSW_INSA_ILi64EEESB_EEEEESI_SJ_SI_SJ_NS1I_6fusion15FusionCallbacksIS1M_NS1R_17LinearCombinationISI_fSI_fLNS_15FloatRoundStyleE2EEESH_S1Q_JEEENS4_5SM1004TMEM4LOAD26SM100_TMEM_LOAD_32dp32b64xES1G_NS15_INS16_ILi2ELi4ELi3EEES19_NSW_INS5_IJS1A_S1O_EEENS5_IJS1O_SB_EEEEEEENS4_39AutoVectorizingCopyWithAssumedAlignmentILi128EEENS4_14SM90_TMA_STOREES25_S27_S27_EEEvvEEEEvNT_6ParamsE)
        /*0044*/ 	.word	0x00000000
.L_29:


//--------------------- .nv.compat                --------------------------
	.section	.nv.compat,"",@"SHT_CUDA_COMPAT_INFO"
	.align	4
        /*0000*/ 	.byte	0x02, 0x09, 0x01, 0x00, 0x02, 0x02, 0x02, 0x00, 0x02, 0x05, 0x05, 0x00, 0x03, 0x07, 0x01, 0x01
        /*0010*/ 	.byte	0x02, 0x03, 0x01, 0x00, 0x02, 0x06, 0x01, 0x00, 0x04, 0x0b, 0x08, 0x00, 0x09, 0x00, 0x00, 0x00
        /*0020*/ 	.byte	0x00, 0x00, 0x00, 0x00


//--------------------- .nv.info._ZN7cutlass13device_kernelINS_4gemm6kernel13GemmUniversalIN4cute5tupleIJiiiiEEENS1_10collective13CollectiveMmaINS1_35MainloopSm100TmaUmmaWarpSpecializedILi24ELi2ELi4ENS5_IJNS4_1CILi1EEENSA_ILi2EEESB_EEEEENS5_IJNSA_ILi128EEESF_NSA_ILi32EEEEEENS_12float_e5m2_tENS5_IJlSB_lEEESI_SJ_NS4_8TiledMMAINS4_8MMA_AtomIJNS4_10MMA_TraitsINS4_19SM100_MMA_F8F6F4_SSEJSI_SI_fSF_SF_NS4_17integral_constantINS4_4UMMA5MajorELSQ_0EEESR_NSO_INSP_7ScaleInELSS_0EEEST_EEEEEENS4_6LayoutINS5_IJSB_SB_SB_EEENS5_IJNSA_ILi0EEESY_SY_EEEEENS5_IJNS4_10UnderscoreES11_S11_EEEEENS4_23SM90_TMA_LOAD_MULTICASTENS4_14ComposedLayoutINS4_7SwizzleILi1ELi4ELi3EEENS4_18smem_ptr_flag_bitsILi8EEENSW_INS5_IJNSA_ILi8EEESG_EEENS5_IJSG_SB_EEEEEEEvNS4_8identityENS4_13SM90_TMA_LOADES1E_vS1F_EENS_8epilogue10collective18CollectiveEpilogueINS1I_23Sm100TmaWarpSpecializedILi2ELi2ELi64ELb0ELb0EEEJSH_NS5_IJNSW_ISF_SB_EENSW_INSA_ILi64EEESB_EEEEESI_SJ_SI_SJ_NS1I_6fusion15FusionCallbacksIS1M_NS1R_17LinearCombinationISI_fSI_fLNS_15FloatRoundStyleE2EEESH_S1Q_JEEENS4_5SM1004TMEM4LOAD26SM100_TMEM_LOAD_32dp32b64xES1G_NS15_INS16_ILi2ELi4ELi3EEES19_NSW_INS5_IJS1A_S1O_EEENS5_IJS1O_SB_EEEEEEENS4_39AutoVectorizingCopyWithAssumedAlignmentILi128EEENS4_14SM90_TMA_STOREES25_S27_S27_EEEvvEEEEvNT_6ParamsE --------------------------
	.section	.nv.info._ZN7cutlass13device_kernelINS_4gemm6kernel13GemmUniversalIN4cute5tupleIJiiiiEEENS1_10collective13CollectiveMmaINS1_35MainloopSm100TmaUmmaWarpSpecializedILi24ELi2ELi4ENS5_IJNS4_1CILi1EEENSA_ILi2EEESB_EEEEENS5_IJNSA_ILi128EEESF_NSA_ILi32EEEEEENS_12float_e5m2_tENS5_IJlSB_lEEESI_SJ_NS4_8TiledMMAINS4_8MMA_AtomIJNS4_10MMA_TraitsINS4_19SM100_MMA_F8F6F4_SSEJSI_SI_fSF_SF_NS4_17integral_constantINS4_4UMMA5MajorELSQ_0EEESR_NSO_INSP_7ScaleInELSS_0EEEST_EEEEEENS4_6LayoutINS5_IJSB_SB_SB_EEENS5_IJNSA_ILi0EEESY_SY_EEEEENS5_IJNS4_10UnderscoreES11_S11_EEEEENS4_23SM90_TMA_LOAD_MULTICASTENS4_14ComposedLayoutINS4_7SwizzleILi1ELi4ELi3EEENS4_18smem_ptr_flag_bitsILi8EEENSW_INS5_IJNSA_ILi8EEESG_EEENS5_IJSG_SB_EEEEEEEvNS4_8identityENS4_13SM90_TMA_LOADES1E_vS1F_EENS_8epilogue10collective18CollectiveEpilogueINS1I_23Sm100TmaWarpSpecializedILi2ELi2ELi64ELb0ELb0EEEJSH_NS5_IJNSW_ISF_SB_EENSW_INSA_ILi64EEESB_EEEEESI_SJ_SI_SJ_NS1I_6fusion15FusionCallbacksIS1M_NS1R_17LinearCombinationISI_fSI_fLNS_15FloatRoundStyleE2EEESH_S1Q_JEEENS4_5SM1004TMEM4LOAD26SM100_TMEM_LOAD_32dp32b64xES1G_NS15_INS16_ILi2ELi4ELi3EEES19_NSW_INS5_IJS1A_S1O_EEENS5_IJS1O_SB_EEEEEEENS4_39AutoVectorizingCopyWithAssumedAlignmentILi128EEENS4_14SM90_TMA_STOREES25_S27_S27_EEEvvEEEEvNT_6ParamsE,"",@"SHT_CUDA_INFO"
	.sectionflags	@""
	.align	4


	//----- nvinfo : EIATTR_CUDA_API_VERSION
	.align		4
        /*0000*/ 	.byte	0x04, 0x37
        /*0002*/ 	.short	(.L_31 - .L_30)
.L_30:
        /*0004*/ 	.word	0x00000082


	//----- nvinfo : EIATTR_KPARAM_INFO
	.align		4
.L_31:
        /*0008*/ 	.byte	0x04, 0x17
        /*000a*/ 	.short	(.L_33 - .L_32)
.L_32:
        /*000c*/ 	.word	0x00000000
        /*0010*/ 	.short	0x0000
        /*0012*/ 	.short	0x0000
        /*0014*/ 	.byte	0x00, 0xf0, 0x01, 0x20


	//----- nvinfo : EIATTR_AT_ENTRY_FRAGMENTS
	.align		4
.L_33:
        /*0018*/ 	.byte	0x04, 0x4f
        /*001a*/ 	.short	(.L_35 - .L_34)


	//   ....[0]....
.L_34:
        /*001c*/ 	.word	0x00000006


	//----- nvinfo : EIATTR_RESERVED_SMEM_USED
	.align		4
.L_35:
        /*0020*/ 	.byte	0x01, 0x41
	.zero		2


	//----- nvinfo : EIATTR_SPARSE_MMA_MASK
	.align		4
        /*0024*/ 	.byte	0x03, 0x50
        /*0026*/ 	.short	0x0000


	//----- nvinfo : EIATTR_TCGEN05_1CTA_USED
	.align		4
        /*0028*/ 	.byte	0x01, 0x51
	.zero		2


	//----- nvinfo : EIATTR_MAXREG_COUNT
	.align		4
        /*002c*/ 	.byte	0x03, 0x1b
        /*002e*/ 	.short	0x00ff


	//----- nvinfo : EIATTR_NUM_BARRIERS
	.align		4
        /*0030*/ 	.byte	0x02, 0x4c
        /*0032*/ 	.byte	0x07
	.zero		1


	//----- nvinfo : EIATTR_EXTERNS
	.align		4
        /*0034*/ 	.byte	0x04, 0x0f
        /*0036*/ 	.short	(.L_37 - .L_36)


	//   ....[0]....
	.align		4
.L_36:
        /*0038*/ 	.word	index@(__assertfail)


	//----- nvinfo : EIATTR_MERCURY_ISA_VERSION
	.align		4
.L_37:
        /*003c*/ 	.byte	0x03, 0x5f
        /*003e*/ 	.short	0x0101


	//----- nvinfo : EIATTR_INT_WARP_WIDE_INSTR_OFFSETS
	.align		4
        /*0040*/ 	.byte	0x04, 0x31
        /*0042*/ 	.short	(.L_39 - .L_38)


	//   ....[0]....
.L_38:
        /*0044*/ 	.word	0x000048d0


	//   ....[1]....
        /*0048*/ 	.word	0x000048f0


	//   ....[2]....
        /*004c*/ 	.word	0x00004920


	//   ....[3]....
        /*0050*/ 	.word	0x00005440


	//   ....[4]....
        /*0054*/ 	.word	0x000054b0


	//   ....[5]....
        /*0058*/ 	.word	0x00005590


	//   ....[6]....
        /*005c*/ 	.word	0x00005640


	//----- nvinfo : EIATTR_COOP_GROUP_MASK_REGIDS
	.align		4
.L_39:
        /*0060*/ 	.byte	0x04, 0x29
        /*0062*/ 	.short	(.L_41 - .L_40)


	//   ....[0]....
.L_40:
        /*0064*/ 	.word	0xffffffff


	//   ....[1]....
        /*0068*/ 	.word	0xffffffff


	//   ....[2]....
        /*006c*/ 	.word	0xffffffff


	//   ....[3]....
        /*0070*/ 	.word	0xffffffff


	//   ....[4]....
        /*0074*/ 	.word	0xffffffff


	//   ....[5]....
        /*0078*/ 	.word	0xffffffff


	//   ....[6]....
        /*007c*/ 	.word	0xffffffff


	//   ....[7]....
        /*0080*/ 	.word	0xffffffff


	//   ....[8]....
        /*0084*/ 	.word	0xffffffff


	//   ....[9]....
        /*0088*/ 	.word	0xffffffff


	//   ....[10]....
        /*008c*/ 	.word	0xffffffff


	//   ....[11]....
        /*0090*/ 	.word	0xffffffff


	//   ....[12]....
        /*0094*/ 	.word	0xffffffff


	//   ....[13]....
        /*0098*/ 	.word	0xffffffff


	//----- nvinfo : EIATTR_COOP_GROUP_INSTR_OFFSETS
	.align		4
.L_41:
        /*009c*/ 	.byte	0x04, 0x28
        /*009e*/ 	.short	(.L_43 - .L_42)


	//   ....[0]....
.L_42:
        /*00a0*/ 	.word	0x00000080


	//   ....[1]....
        /*00a4*/ 	.word	0x000004f0


	//   ....[2]....
        /*00a8*/ 	.word	0x00000950


	//   ....[3]....
        /*00ac*/ 	.word	0x00000ab0


	//   ....[4]....
        /*00b0*/ 	.word	0x00000bb0


	//   ....[5]....
        /*00b4*/ 	.word	0x00000d20


	//   ....[6]....
        /*00b8*/ 	.word	0x00000ec0


	//   ....[7]....
        /*00bc*/ 	.word	0x00001070


	//   ....[8]....
        /*00c0*/ 	.word	0x00002280


	//   ....[9]....
        /*00c4*/ 	.word	0x00003c70


	//   ....[10]....
        /*00c8*/ 	.word	0x00003e80


	//   ....[11]....
        /*00cc*/ 	.word	0x00003eb0


	//   ....[12]....
        /*00d0*/ 	.word	0x000047b0


	//   ....[13]....
        /*00d4*/ 	.word	0x000049e0


	//----- nvinfo : EIATTR_VRC_CTA_INIT_COUNT
	.align		4
.L_43:
        /*00d8*/ 	.byte	0x02, 0x4a
        /*00da*/ 	.byte	0x80
	.zero		1


	//----- nvinfo : EIATTR_SYSCALL_OFFSETS
	.align		4
        /*00dc*/ 	.byte	0x04, 0x46
        /*00de*/ 	.short	(.L_45 - .L_44)


	//   ....[0]....
.L_44:
        /*00e0*/ 	.word	0x00006240


	//   ....[1]....
        /*00e4*/ 	.word	0x00006380


	//   ....[2]....
        /*00e8*/ 	.word	0x00006c10


	//   ....[3]....
        /*00ec*/ 	.word	0x00008220


	//----- nvinfo : EIATTR_MBARRIER_INSTR_OFFSETS
	.align		4
.L_45:
        /*00f0*/ 	.byte	0x04, 0x39
        /*00f2*/ 	.short	(.L_47 - .L_46)


	//   ....[0]....
.L_46:
        /*00f4*/ 	.word	0x00000630
        /*00f8*/ 	.word	0x000000ff
        /*00fc*/ 	.word	0x00000000
        /*0100*/ 	.short	0x0100
        /*0102*/ 	.byte	0x04
	.zero		1


	//   ....[1]....
        /*0104*/ 	.word	0x00000640
        /*0108*/ 	.word	0x000000ff
        /*010c*/ 	.word	0x000000c0
        /*0110*/ 	.short	0x0100
        /*0112*/ 	.byte	0x04
	.zero		1


	//   ....[2]....
        /*0114*/ 	.word	0x00000650
        /*0118*/ 	.word	0x000000ff
        /*011c*/ 	.word	0x00000008
        /*0120*/ 	.short	0x0100
        /*0122*/ 	.byte	0x04
	.zero		1


	//   ....[3]....
        /*0124*/ 	.word	0x00000660
        /*0128*/ 	.word	0x000000ff
        /*012c*/ 	.word	0x000000c8
        /*0130*/ 	.short	0x0100
        /*0132*/ 	.byte	0x04
	.zero		1


	//   ....[4]....
        /*0134*/ 	.word	0x00000670
        /*0138*/ 	.word	0x000000ff
        /*013c*/ 	.word	0x00000010
        /*0140*/ 	.short	0x0100
        /*0142*/ 	.byte	0x04
	.zero		1


	//   ....[5]....
        /*0144*/ 	.word	0x00000680
        /*0148*/ 	.word	0x000000ff
        /*014c*/ 	.word	0x000000d0
        /*0150*/ 	.short	0x0100
        /*0152*/ 	.byte	0x04
	.zero		1


	//   ....[6]....
        /*0154*/ 	.word	0x00000690
        /*0158*/ 	.word	0x000000ff
        /*015c*/ 	.word	0x00000018
        /*0160*/ 	.short	0x0100
        /*0162*/ 	.byte	0x04
	.zero		1


	//   ....[7]....
        /*0164*/ 	.word	0x000006a0
        /*0168*/ 	.word	0x000000ff
        /*016c*/ 	.word	0x000000d8
        /*0170*/ 	.short	0x0100
        /*0172*/ 	.byte	0x04
	.zero		1


	//   ....[8]....
        /*0174*/ 	.word	0x000006b0
        /*0178*/ 	.word	0x000000ff
        /*017c*/ 	.word	0x00000020
        /*0180*/ 	.short	0x0100
        /*0182*/ 	.byte	0x04
	.zero		1


	//   ....[9]....
        /*0184*/ 	.word	0x000006c0
        /*0188*/ 	.word	0x000000ff
        /*018c*/ 	.word	0x000000e0
        /*0190*/ 	.short	0x0100
        /*0192*/ 	.byte	0x04
	.zero		1


	//   ....[10]....
        /*0194*/ 	.word	0x000006d0
        /*0198*/ 	.word	0x000000ff
        /*019c*/ 	.word	0x00000028
        /*01a0*/ 	.short	0x0100
        /*01a2*/ 	.byte	0x04
	.zero		1


	//   ....[11]....
        /*01a4*/ 	.word	0x000006e0
        /*01a8*/ 	.word	0x000000ff
        /*01ac*/ 	.word	0x000000e8
        /*01b0*/ 	.short	0x0100
        /*01b2*/ 	.byte	0x04
	.zero		1


	//   ....[12]....
        /*01b4*/ 	.word	0x000006f0
        /*01b8*/ 	.word	0x000000ff
        /*01bc*/ 	.word	0x00000030
        /*01c0*/ 	.short	0x0100
        /*01c2*/ 	.byte	0x04
	.zero		1


	//   ....[13]....
        /*01c4*/ 	.word	0x00000700
        /*01c8*/ 	.word	0x000000ff
        /*01cc*/ 	.word	0x000000f0
        /*01d0*/ 	.short	0x0100
        /*01d2*/ 	.byte	0x04
	.zero		1


	//   ....[14]....
        /*01d4*/ 	.word	0x00000710
        /*01d8*/ 	.word	0x000000ff
        /*01dc*/ 	.word	0x00000038
        /*01e0*/ 	.short	0x0100
        /*01e2*/ 	.byte	0x04
	.zero		1


	//   ....[15]....
        /*01e4*/ 	.word	0x00000720
        /*01e8*/ 	.word	0x000000ff
        /*01ec*/ 	.word	0x000000f8
        /*01f0*/ 	.short	0x0100
        /*01f2*/ 	.byte	0x04
	.zero		1


	//   ....[16]....
        /*01f4*/ 	.word	0x00000730
        /*01f8*/ 	.word	0x000000ff
        /*01fc*/ 	.word	0x00000040
        /*0200*/ 	.short	0x0100
        /*0202*/ 	.byte	0x04
	.zero		1


	//   ....[17]....
        /*0204*/ 	.word	0x00000740
        /*0208*/ 	.word	0x000000ff
        /*020c*/ 	.word	0x00000100
        /*0210*/ 	.short	0x0100
        /*0212*/ 	.byte	0x04
	.zero		1


	//   ....[18]....
        /*0214*/ 	.word	0x00000750
        /*0218*/ 	.word	0x000000ff
        /*021c*/ 	.word	0x00000048
        /*0220*/ 	.short	0x0100
        /*0222*/ 	.byte	0x04
	.zero		1


	//   ....[19]....
        /*0224*/ 	.word	0x00000760
        /*0228*/ 	.word	0x000000ff
        /*022c*/ 	.word	0x00000108
        /*0230*/ 	.short	0x0100
        /*0232*/ 	.byte	0x04
	.zero		1


	//   ....[20]....
        /*0234*/ 	.word	0x00000770
        /*0238*/ 	.word	0x000000ff
        /*023c*/ 	.word	0x00000050
        /*0240*/ 	.short	0x0100
        /*0242*/ 	.byte	0x04
	.zero		1


	//   ....[21]....
        /*0244*/ 	.word	0x00000780
        /*0248*/ 	.word	0x000000ff
        /*024c*/ 	.word	0x00000110
        /*0250*/ 	.short	0x0100
        /*0252*/ 	.byte	0x04
	.zero		1


	//   ....[22]....
        /*0254*/ 	.word	0x00000790
        /*0258*/ 	.word	0x000000ff
        /*025c*/ 	.word	0x00000058
        /*0260*/ 	.short	0x0100
        /*0262*/ 	.byte	0x04
	.zero		1


	//   ....[23]....
        /*0264*/ 	.word	0x000007a0
        /*0268*/ 	.word	0x000000ff
        /*026c*/ 	.word	0x00000118
        /*0270*/ 	.short	0x0100
        /*0272*/ 	.byte	0x04
	.zero		1


	//   ....[24]....
        /*0274*/ 	.word	0x000007b0
        /*0278*/ 	.word	0x000000ff
        /*027c*/ 	.word	0x00000060
        /*0280*/ 	.short	0x0100
        /*0282*/ 	.byte	0x04
	.zero		1


	//   ....[25]....
        /*0284*/ 	.word	0x000007c0
        /*0288*/ 	.word	0x000000ff
        /*028c*/ 	.word	0x00000120
        /*0290*/ 	.short	0x0100
        /*0292*/ 	.byte	0x04
	.zero		1


	//   ....[26]....
        /*0294*/ 	.word	0x000007d0
        /*0298*/ 	.word	0x000000ff
        /*029c*/ 	.word	0x00000068
        /*02a0*/ 	.short	0x0100
        /*02a2*/ 	.byte	0x04
	.zero		1


	//   ....[27]....
        /*02a4*/ 	.word	0x000007e0
        /*02a8*/ 	.word	0x000000ff
        /*02ac*/ 	.word	0x00000128
        /*02b0*/ 	.short	0x0100
        /*02b2*/ 	.byte	0x04
	.zero		1


	//   ....[28]....
        /*02b4*/ 	.word	0x000007f0
        /*02b8*/ 	.word	0x000000ff
        /*02bc*/ 	.word	0x00000070
        /*02c0*/ 	.short	0x0100
        /*02c2*/ 	.byte	0x04
	.zero		1


	//   ....[29]....
        /*02c4*/ 	.word	0x00000800
        /*02c8*/ 	.word	0x000000ff
        /*02cc*/ 	.word	0x00000130
        /*02d0*/ 	.short	0x0100
        /*02d2*/ 	.byte	0x04
	.zero		1


	//   ....[30]....
        /*02d4*/ 	.word	0x00000810
        /*02d8*/ 	.word	0x000000ff
        /*02dc*/ 	.word	0x00000078
        /*02e0*/ 	.short	0x0100
        /*02e2*/ 	.byte	0x04
	.zero		1


	//   ....[31]....
        /*02e4*/ 	.word	0x00000820
        /*02e8*/ 	.word	0x000000ff
        /*02ec*/ 	.word	0x00000138
        /*02f0*/ 	.short	0x0100
        /*02f2*/ 	.byte	0x04
	.zero		1


	//   ....[32]....
        /*02f4*/ 	.word	0x00000830
        /*02f8*/ 	.word	0x000000ff
        /*02fc*/ 	.word	0x00000080
        /*0300*/ 	.short	0x0100
        /*0302*/ 	.byte	0x04
	.zero		1


	//   ....[33]....
        /*0304*/ 	.word	0x00000840
        /*0308*/ 	.word	0x000000ff
        /*030c*/ 	.word	0x00000140
        /*0310*/ 	.short	0x0100
        /*0312*/ 	.byte	0x04
	.zero		1


	//   ....[34]....
        /*0314*/ 	.word	0x00000850
        /*0318*/ 	.word	0x000000ff
        /*031c*/ 	.word	0x00000088
        /*0320*/ 	.short	0x0100
        /*0322*/ 	.byte	0x04
	.zero		1


	//   ....[35]....
        /*0324*/ 	.word	0x00000860
        /*0328*/ 	.word	0x000000ff
        /*032c*/ 	.word	0x00000148
        /*0330*/ 	.short	0x0100
        /*0332*/ 	.byte	0x04
	.zero		1


	//   ....[36]....
        /*0334*/ 	.word	0x00000870
        /*0338*/ 	.word	0x000000ff
        /*033c*/ 	.word	0x00000090
        /*0340*/ 	.short	0x0100
        /*0342*/ 	.byte	0x04
	.zero		1


	//   ....[37]....
        /*0344*/ 	.word	0x00000880
        /*0348*/ 	.word	0x000000ff
        /*034c*/ 	.word	0x00000150
        /*0350*/ 	.short	0x0100
        /*0352*/ 	.byte	0x04
	.zero		1


	//   ....[38]....
        /*0354*/ 	.word	0x00000890
        /*0358*/ 	.word	0x000000ff
        /*035c*/ 	.word	0x00000098
        /*0360*/ 	.short	0x0100
        /*0362*/ 	.byte	0x04
	.zero		1


	//   ....[39]....
        /*0364*/ 	.word	0x000008a0
        /*0368*/ 	.word	0x000000ff
        /*036c*/ 	.word	0x00000158
        /*0370*/ 	.short	0x0100
        /*0372*/ 	.byte	0x04
	.zero		1


	//   ....[40]....
        /*0374*/ 	.word	0x000008b0
        /*0378*/ 	.word	0x000000ff
        /*037c*/ 	.word	0x000000a0
        /*0380*/ 	.short	0x0100
        /*0382*/ 	.byte	0x04
	.zero		1


	//   ....[41]....
        /*0384*/ 	.word	0x000008c0
        /*0388*/ 	.word	0x000000ff
        /*038c*/ 	.word	0x00000160
        /*0390*/ 	.short	0x0100
        /*0392*/ 	.byte	0x04
	.zero		1


	//   ....[42]....
        /*0394*/ 	.word	0x000008d0
        /*0398*/ 	.word	0x000000ff
        /*039c*/ 	.word	0x000000a8
        /*03a0*/ 	.short	0x0100
        /*03a2*/ 	.byte	0x04
	.zero		1


	//   ....[43]....
        /*03a4*/ 	.word	0x000008e0
        /*03a8*/ 	.word	0x000000ff
        /*03ac*/ 	.word	0x00000168
        /*03b0*/ 	.short	0x0100
        /*03b2*/ 	.byte	0x04
	.zero		1


	//   ....[44]....
        /*03b4*/ 	.word	0x000008f0
        /*03b8*/ 	.word	0x000000ff
        /*03bc*/ 	.word	0x000000b0
        /*03c0*/ 	.short	0x0100
        /*03c2*/ 	.byte	0x04
	.zero		1


	//   ....[45]....
        /*03c4*/ 	.word	0x00000900
        /*03c8*/ 	.word	0x000000ff
        /*03cc*/ 	.word	0x00000170
        /*03d0*/ 	.short	0x0100
        /*03d2*/ 	.byte	0x04
	.zero		1


	//   ....[46]....
        /*03d4*/ 	.word	0x00000910
        /*03d8*/ 	.word	0x000000ff
        /*03dc*/ 	.word	0x000000b8
        /*03e0*/ 	.short	0x0100
        /*03e2*/ 	.byte	0x04
	.zero		1


	//   ....[47]....
        /*03e4*/ 	.word	0x00000920
        /*03e8*/ 	.word	0x000000ff
        /*03ec*/ 	.word	0x00000178
        /*03f0*/ 	.short	0x0100
        /*03f2*/ 	.byte	0x04
	.zero		1


	//   ....[48]....
        /*03f4*/ 	.word	0x00000a60
        /*03f8*/ 	.word	0x000000ff
        /*03fc*/ 	.word	0x00000180
        /*0400*/ 	.short	0x0100
        /*0402*/ 	.byte	0x04
	.zero		1


	//   ....[49]....
        /*0404*/ 	.word	0x00000a70
        /*0408*/ 	.word	0x000000ff
        /*040c*/ 	.word	0x00000190
        /*0410*/ 	.short	0x0100
        /*0412*/ 	.byte	0x04
	.zero		1


	//   ....[50]....
        /*0414*/ 	.word	0x00000a80
        /*0418*/ 	.word	0x000000ff
        /*041c*/ 	.word	0x00000188
        /*0420*/ 	.short	0x0100
        /*0422*/ 	.byte	0x04
	.zero		1


	//   ....[51]....
        /*0424*/ 	.word	0x00000a90
        /*0428*/ 	.word	0x000000ff
        /*042c*/ 	.word	0x00000198
        /*0430*/ 	.short	0x0100
        /*0432*/ 	.byte	0x04
	.zero		1


	//   ....[52]....
        /*0434*/ 	.word	0x00000b80
        /*0438*/ 	.word	0x000000ff
        /*043c*/ 	.word	0x000001a0
        /*0440*/ 	.short	0x0100
        /*0442*/ 	.byte	0x06
	.zero		1


	//   ....[53]....
        /*0444*/ 	.word	0x00000b90
        /*0448*/ 	.word	0x000000ff
        /*044c*/ 	.word	0x000001a8
        /*0450*/ 	.short	0x0100
        /*0452*/ 	.byte	0x06
	.zero		1


	//   ....[54]....
        /*0454*/ 	.word	0x00000cd0
        /*0458*/ 	.word	0x000000ff
        /*045c*/ 	.word	0x000001b0
        /*0460*/ 	.short	0x0100
        /*0462*/ 	.byte	0x06
	.zero		1


	//   ....[55]....
        /*0464*/ 	.word	0x00000ce0
        /*0468*/ 	.word	0x000000ff
        /*046c*/ 	.word	0x000001c0
        /*0470*/ 	.short	0x0100
        /*0472*/ 	.byte	0x06
	.zero		1


	//   ....[56]....
        /*0474*/ 	.word	0x00000cf0
        /*0478*/ 	.word	0x000000ff
        /*047c*/ 	.word	0x000001b8
        /*0480*/ 	.short	0x0100
        /*0482*/ 	.byte	0x06
	.zero		1


	//   ....[57]....
        /*0484*/ 	.word	0x00000d00
        /*0488*/ 	.word	0x000000ff
        /*048c*/ 	.word	0x000001c8
        /*0490*/ 	.short	0x0100
        /*0492*/ 	.byte	0x06
	.zero		1


	//   ....[58]....
        /*0494*/ 	.word	0x00000e30
        /*0498*/ 	.word	0x000000ff
        /*049c*/ 	.word	0x000001d0
        /*04a0*/ 	.short	0x0100
        /*04a2*/ 	.byte	0x04
	.zero		1


	//   ....[59]....
        /*04a4*/ 	.word	0x00000e40
        /*04a8*/ 	.word	0x000000ff
        /*04ac*/ 	.word	0x000001f0
        /*04b0*/ 	.short	0x0100
        /*04b2*/ 	.byte	0x04
	.zero		1


	//   ....[60]....
        /*04b4*/ 	.word	0x00000e50
        /*04b8*/ 	.word	0x000000ff
        /*04bc*/ 	.word	0x000001d8
        /*04c0*/ 	.short	0x0100
        /*04c2*/ 	.byte	0x04
	.zero		1


	//   ....[61]....
        /*04c4*/ 	.word	0x00000e60
        /*04c8*/ 	.word	0x000000ff
        /*04cc*/ 	.word	0x000001f8
        /*04d0*/ 	.short	0x0100
        /*04d2*/ 	.byte	0x04
	.zero		1


	//   ....[62]....
        /*04d4*/ 	.word	0x00000e70
        /*04d8*/ 	.word	0x000000ff
        /*04dc*/ 	.word	0x000001e0
        /*04e0*/ 	.short	0x0100
        /*04e2*/ 	.byte	0x04
	.zero		1


	//   ....[63]....
        /*04e4*/ 	.word	0x00000e80
        /*04e8*/ 	.word	0x000000ff
        /*04ec*/ 	.word	0x00000200
        /*04f0*/ 	.short	0x0100
        /*04f2*/ 	.byte	0x04
	.zero		1


	//   ....[64]....
        /*04f4*/ 	.word	0x00000e90
        /*04f8*/ 	.word	0x000000ff
        /*04fc*/ 	.word	0x000001e8
        /*0500*/ 	.short	0x0100
        /*0502*/ 	.byte	0x04
	.zero		1


	//   ....[65]....
        /*0504*/ 	.word	0x00000ea0
        /*0508*/ 	.word	0x000000ff
        /*050c*/ 	.word	0x00000208
        /*0510*/ 	.short	0x0100
        /*0512*/ 	.byte	0x04
	.zero		1


	//   ....[66]....
        /*0514*/ 	.word	0x00000f90
        /*0518*/ 	.word	0x000000ff
        /*051c*/ 	.word	0x00000210
        /*0520*/ 	.short	0x0100
        /*0522*/ 	.byte	0x04
	.zero		1


	//   ....[67]....
        /*0524*/ 	.word	0x00000fa0
        /*0528*/ 	.word	0x000000ff
        /*052c*/ 	.word	0x00000220
        /*0530*/ 	.short	0x0100
        /*0532*/ 	.byte	0x04
	.zero		1


	//   ....[68]....
        /*0534*/ 	.word	0x00000fb0
        /*0538*/ 	.word	0x000000ff
        /*053c*/ 	.word	0x00000218
        /*0540*/ 	.short	0x0100
        /*0542*/ 	.byte	0x04
	.zero		1


	//   ....[69]....
        /*0544*/ 	.word	0x00000fc0
        /*0548*/ 	.word	0x000000ff
        /*054c*/ 	.word	0x00000228
        /*0550*/ 	.short	0x0100
        /*0552*/ 	.byte	0x04
	.zero		1


	//   ....[70]....
        /*0554*/ 	.word	0x00001b00
        /*0558*/ 	.word	0x00000003
        /*055c*/ 	.word	0x00000220
        /*0560*/ 	.short	0x010a
        /*0562*/ 	.byte	0xff
	.zero		1


	//   ....[71]....
        /*0564*/ 	.word	0x00001b30
        /*0568*/ 	.word	0x00000003
        /*056c*/ 	.word	0x00000210
        /*0570*/ 	.short	0x0101
        /*0572*/ 	.byte	0xff
	.zero		1


	//   ....[72]....
        /*0574*/ 	.word	0x00001c00
        /*0578*/ 	.word	0x000000ff
        /*057c*/ 	.word	0x000000c0
        /*0580*/ 	.short	0x010a
        /*0582*/ 	.byte	0x04
	.zero		1


	//   ....[73]....
        /*0584*/ 	.word	0x00001c80
        /*0588*/ 	.word	0x000000ff
        /*058c*/ 	.word	0x000000c0
        /*0590*/ 	.short	0x010a
        /*0592*/ 	.byte	0x21
	.zero		1


	//   ....[74]....
        /*0594*/ 	.word	0x00001e20
        /*0598*/ 	.word	0x000000ff
        /*059c*/ 	.word	0x000000c0
        /*05a0*/ 	.short	0x010a
        /*05a2*/ 	.byte	0x08
	.zero		1


	//   ....[75]....
        /*05a4*/ 	.word	0x00001f30
        /*05a8*/ 	.word	0x000000ff
        /*05ac*/ 	.word	0x000001a8
        /*05b0*/ 	.short	0x0101
        /*05b2*/ 	.byte	0x06
	.zero		1


	//   ....[76]....
        /*05b4*/ 	.word	0x00001f50
        /*05b8*/ 	.word	0x000000ff
        /*05bc*/ 	.word	0x000000c0
        /*05c0*/ 	.short	0x010a
        /*05c2*/ 	.byte	0x04
	.zero		1


	//   ....[77]....
        /*05c4*/ 	.word	0x00001fd0
        /*05c8*/ 	.word	0x000000ff
        /*05cc*/ 	.word	0x000000c0
        /*05d0*/ 	.short	0x010a
        /*05d2*/ 	.byte	0x11
	.zero		1


	//   ....[78]....
        /*05d4*/ 	.word	0x00002170
        /*05d8*/ 	.word	0x000000ff
        /*05dc*/ 	.word	0x000000c0
        /*05e0*/ 	.short	0x010a
        /*05e2*/ 	.byte	0x07
	.zero		1


	//   ....[79]....
        /*05e4*/ 	.word	0x000022b0
        /*05e8*/ 	.word	0x00000003
        /*05ec*/ 	.word	0x000001b0
        /*05f0*/ 	.short	0x010a
        /*05f2*/ 	.byte	0xff
	.zero		1


	//   ....[80]....
        /*05f4*/ 	.word	0x00002400
        /*05f8*/ 	.word	0x00000000
        /*05fc*/ 	.word	0x00000000
        /*0600*/ 	.short	0x0101
        /*0602*/ 	.byte	0xff
	.zero		1


	//   ....[81]....
        /*0604*/ 	.word	0x000029b0
        /*0608*/ 	.word	0x000000ff
        /*060c*/ 	.word	0x00000000
        /*0610*/ 	.short	0x010a
        /*0612*/ 	.byte	0x04
	.zero		1


	//   ....[82]....
        /*0614*/ 	.word	0x00002a40
        /*0618*/ 	.word	0x000000ff
        /*061c*/ 	.word	0x00000000
        /*0620*/ 	.short	0x010a
        /*0622*/ 	.byte	0x05
	.zero		1


	//   ....[83]....
        /*0624*/ 	.word	0x00002ad0
        /*0628*/ 	.word	0x000000ff
        /*062c*/ 	.word	0x00000000
        /*0630*/ 	.short	0x010a
        /*0632*/ 	.byte	0x05
	.zero		1


	//   ....[84]....
        /*0634*/ 	.word	0x00002b60
        /*0638*/ 	.word	0x000000ff
        /*063c*/ 	.word	0x00000000
        /*0640*/ 	.short	0x010a
        /*0642*/ 	.byte	0x05
	.zero		1


	//   ....[85]....
        /*0644*/ 	.word	0x00002bf0
        /*0648*/ 	.word	0x000000ff
        /*064c*/ 	.word	0x00000000
        /*0650*/ 	.short	0x010a
        /*0652*/ 	.byte	0x05
	.zero		1


	//   ....[86]....
        /*0654*/ 	.word	0x00002c80
        /*0658*/ 	.word	0x000000ff
        /*065c*/ 	.word	0x00000000
        /*0660*/ 	.short	0x010a
        /*0662*/ 	.byte	0x05
	.zero		1


	//   ....[87]....
        /*0664*/ 	.word	0x00002d10
        /*0668*/ 	.word	0x000000ff
        /*066c*/ 	.word	0x00000000
        /*0670*/ 	.short	0x010a
        /*0672*/ 	.byte	0x05
	.zero		1


	//   ....[88]....
        /*0674*/ 	.word	0x00002da0
        /*0678*/ 	.word	0x000000ff
        /*067c*/ 	.word	0x00000000
        /*0680*/ 	.short	0x010a
        /*0682*/ 	.byte	0x05
	.zero		1


	//   ....[89]....
        /*0684*/ 	.word	0x00002e30
        /*0688*/ 	.word	0x000000ff
        /*068c*/ 	.word	0x00000000
        /*0690*/ 	.short	0x010a
        /*0692*/ 	.byte	0x05
	.zero		1


	//   ....[90]....
        /*0694*/ 	.word	0x00002ec0
        /*0698*/ 	.word	0x000000ff
        /*069c*/ 	.word	0x00000000
        /*06a0*/ 	.short	0x010a
        /*06a2*/ 	.byte	0x05
	.zero		1


	//   ....[91]....
        /*06a4*/ 	.word	0x00002f50
        /*06a8*/ 	.word	0x000000ff
        /*06ac*/ 	.word	0x00000000
        /*06b0*/ 	.short	0x010a
        /*06b2*/ 	.byte	0x05
	.zero		1


	//   ....[92]....
        /*06b4*/ 	.word	0x00002fe0
        /*06b8*/ 	.word	0x000000ff
        /*06bc*/ 	.word	0x00000000
        /*06c0*/ 	.short	0x010a
        /*06c2*/ 	.byte	0x05
	.zero		1


	//   ....[93]....
        /*06c4*/ 	.word	0x00003070
        /*06c8*/ 	.word	0x000000ff
        /*06cc*/ 	.word	0x00000000
        /*06d0*/ 	.short	0x010a
        /*06d2*/ 	.byte	0x05
	.zero		1


	//   ....[94]....
        /*06d4*/ 	.word	0x00003100
        /*06d8*/ 	.word	0x000000ff
        /*06dc*/ 	.word	0x00000000
        /*06e0*/ 	.short	0x010a
        /*06e2*/ 	.byte	0x05
	.zero		1


	//   ....[95]....
        /*06e4*/ 	.word	0x00003190
        /*06e8*/ 	.word	0x000000ff
        /*06ec*/ 	.word	0x00000000
        /*06f0*/ 	.short	0x010a
        /*06f2*/ 	.byte	0x05
	.zero		1


	//   ....[96]....
        /*06f4*/ 	.word	0x00003220
        /*06f8*/ 	.word	0x000000ff
        /*06fc*/ 	.word	0x00000000
        /*0700*/ 	.short	0x010a
        /*0702*/ 	.byte	0x05
	.zero		1


	//   ....[97]....
        /*0704*/ 	.word	0x000032b0
        /*0708*/ 	.word	0x000000ff
        /*070c*/ 	.word	0x00000000
        /*0710*/ 	.short	0x010a
        /*0712*/ 	.byte	0x05
	.zero		1


	//   ....[98]....
        /*0714*/ 	.word	0x00003340
        /*0718*/ 	.word	0x000000ff
        /*071c*/ 	.word	0x00000000
        /*0720*/ 	.short	0x010a
        /*0722*/ 	.byte	0x05
	.zero		1


	//   ....[99]....
        /*0724*/ 	.word	0x000033d0
        /*0728*/ 	.word	0x000000ff
        /*072c*/ 	.word	0x00000000
        /*0730*/ 	.short	0x010a
        /*0732*/ 	.byte	0x05
	.zero		1


	//   ....[100]....
        /*0734*/ 	.word	0x00003460
        /*0738*/ 	.word	0x000000ff
        /*073c*/ 	.word	0x00000000
        /*0740*/ 	.short	0x010a
        /*0742*/ 	.byte	0x05
	.zero		1


	//   ....[101]....
        /*0744*/ 	.word	0x000034f0
        /*0748*/ 	.word	0x000000ff
        /*074c*/ 	.word	0x00000000
        /*0750*/ 	.short	0x010a
        /*0752*/ 	.byte	0x05
	.zero		1


	//   ....[102]....
        /*0754*/ 	.word	0x00003580
        /*0758*/ 	.word	0x000000ff
        /*075c*/ 	.word	0x00000000
        /*0760*/ 	.short	0x010a
        /*0762*/ 	.byte	0x05
	.zero		1


	//   ....[103]....
        /*0764*/ 	.word	0x00003610
        /*0768*/ 	.word	0x000000ff
        /*076c*/ 	.word	0x00000000
        /*0770*/ 	.short	0x010a
        /*0772*/ 	.byte	0x05
	.zero		1


	//   ....[104]....
        /*0774*/ 	.word	0x000036b0
        /*0778*/ 	.word	0x00000000
        /*077c*/ 	.word	0x00000000
        /*0780*/ 	.short	0x010a
        /*0782*/ 	.byte	0xff
	.zero		1


	//   ....[105]....
        /*0784*/ 	.word	0x000037d0
        /*0788*/ 	.word	0x00000002
        /*078c*/ 	.word	0x00000210
        /*0790*/ 	.short	0x010a
        /*0792*/ 	.byte	0xff
	.zero		1


	//   ....[106]....
        /*0794*/ 	.word	0x00003830
        /*0798*/ 	.word	0x00000004
        /*079c*/ 	.word	0x00000000
        /*07a0*/ 	.short	0x0101
        /*07a2*/ 	.byte	0xff
	.zero		1


	//   ....[107]....
        /*07a4*/ 	.word	0x00003850
        /*07a8*/ 	.word	0x000000ff
        /*07ac*/ 	.word	0x000001c0
        /*07b0*/ 	.short	0x010a
        /*07b2*/ 	.byte	0x04
	.zero		1


	//   ....[108]....
        /*07b4*/ 	.word	0x00003970
        /*07b8*/ 	.word	0x00000002
        /*07bc*/ 	.word	0x000001b0
        /*07c0*/ 	.short	0x010a
        /*07c2*/ 	.byte	0xff
	.zero		1


	//   ....[109]....
        /*07c4*/ 	.word	0x00003a80
        /*07c8*/ 	.word	0x00000002
        /*07cc*/ 	.word	0x00000000
        /*07d0*/ 	.short	0x0101
        /*07d2*/ 	.byte	0xff
	.zero		1


	//   ....[110]....
        /*07d4*/ 	.word	0x00003b10
        /*07d8*/ 	.word	0x000000ff
        /*07dc*/ 	.word	0x000001c0
        /*07e0*/ 	.short	0x0106
        /*07e2*/ 	.byte	0x04
	.zero		1


	//   ....[111]....
        /*07e4*/ 	.word	0x00003b30
        /*07e8*/ 	.word	0x000000ff
        /*07ec*/ 	.word	0x000001c0
        /*07f0*/ 	.short	0x010a
        /*07f2*/ 	.byte	0x04
	.zero		1


	//   ....[112]....
        /*07f4*/ 	.word	0x00003bc0
        /*07f8*/ 	.word	0x000000ff
        /*07fc*/ 	.word	0x000001c0
        /*0800*/ 	.short	0x0106
        /*0802*/ 	.byte	0x07
	.zero		1


	//   ....[113]....
        /*0804*/ 	.word	0x00003c00
        /*0808*/ 	.word	0x00000000
        /*080c*/ 	.word	0x000001c0
        /*0810*/ 	.short	0x010a
        /*0812*/ 	.byte	0xff
	.zero		1


	//   ....[114]....
        /*0814*/ 	.word	0x000040f0
        /*0818*/ 	.word	0x00000000
        /*081c*/ 	.word	0x000001b0
        /*0820*/ 	.short	0x010a
        /*0822*/ 	.byte	0xff
	.zero		1


	//   ....[115]....
        /*0824*/ 	.word	0x000041f0
        /*0828*/ 	.word	0x00000003
        /*082c*/ 	.word	0x00000000
        /*0830*/ 	.short	0x0101
        /*0832*/ 	.byte	0xff
	.zero		1


	//   ....[116]....
        /*0834*/ 	.word	0x00004200
        /*0838*/ 	.word	0x000000ff
        /*083c*/ 	.word	0x00000000
        /*0840*/ 	.short	0x010a
        /*0842*/ 	.byte	0x04
	.zero		1


	//   ....[117]....
        /*0844*/ 	.word	0x00004220
        /*0848*/ 	.word	0x000000ff
        /*084c*/ 	.word	0x000001f0
        /*0850*/ 	.short	0x010a
        /*0852*/ 	.byte	0x12
	.zero		1


	//   ....[118]....
        /*0854*/ 	.word	0x00004300
        /*0858*/ 	.word	0x000000ff
        /*085c*/ 	.word	0x00000000
        /*0860*/ 	.short	0x010a
        /*0862*/ 	.byte	0x06
	.zero		1


	//   ....[119]....
        /*0864*/ 	.word	0x00004400
        /*0868*/ 	.word	0x000000ff
        /*086c*/ 	.word	0x00000000
        /*0870*/ 	.short	0x010a
        /*0872*/ 	.byte	0x04
	.zero		1


	//   ....[120]....
        /*0874*/ 	.word	0x000045e0
        /*0878*/ 	.word	0x000000ff
        /*087c*/ 	.word	0x00000000
        /*0880*/ 	.short	0x010a
        /*0882*/ 	.byte	0x04
	.zero		1


	//   ....[121]....
        /*0884*/ 	.word	0x00004670
        /*0888*/ 	.word	0x000000ff
        /*088c*/ 	.word	0x00000000
        /*0890*/ 	.short	0x010a
        /*0892*/ 	.byte	0x05
	.zero		1


	//   ....[122]....
        /*0894*/ 	.word	0x00004700
        /*0898*/ 	.word	0x000000ff
        /*089c*/ 	.word	0x00000000
        /*08a0*/ 	.short	0x010a
        /*08a2*/ 	.byte	0x05
	.zero		1


	//   ....[123]....
        /*08a4*/ 	.word	0x00004790
        /*08a8*/ 	.word	0x000000ff
        /*08ac*/ 	.word	0x00000000
        /*08b0*/ 	.short	0x010a
        /*08b2*/ 	.byte	0x04
	.zero		1


	//   ....[124]....
        /*08b4*/ 	.word	0x00004c40
        /*08b8*/ 	.word	0x0000000c
        /*08bc*/ 	.word	0x000001b0
        /*08c0*/ 	.short	0x010a
        /*08c2*/ 	.byte	0xff
	.zero		1


	//   ....[125]....
        /*08c4*/ 	.word	0x00004db0
        /*08c8*/ 	.word	0x00000000
        /*08cc*/ 	.word	0x00000000
        /*08d0*/ 	.short	0x0101
        /*08d2*/ 	.byte	0xff
	.zero		1


	//   ....[126]....
        /*08d4*/ 	.word	0x00005240
        /*08d8*/ 	.word	0x000000ff
        /*08dc*/ 	.word	0x000001a8
        /*08e0*/ 	.short	0x010a
        /*08e2*/ 	.byte	0x15
	.zero		1


	//   ....[127]....
        /*08e4*/ 	.word	0x000053c0
        /*08e8*/ 	.word	0x000000ff
        /*08ec*/ 	.word	0x00000190
        /*08f0*/ 	.short	0x010a
        /*08f2*/ 	.byte	0x15
	.zero		1


	//   ....[128]....
        /*08f4*/ 	.word	0x00005540
        /*08f8*/ 	.word	0x000000ff
        /*08fc*/ 	.word	0x00000180
        /*0900*/ 	.short	0x010b
        /*0902*/ 	.byte	0x15
	.zero		1


	//   ....[129]....
        /*0904*/ 	.word	0x00005550
        /*0908*/ 	.word	0x000000ff
        /*090c*/ 	.word	0x00000000
        /*0910*/ 	.short	0x0101
        /*0912*/ 	.byte	0x06
	.zero		1


	//   ....[130]....
        /*0914*/ 	.word	0x00005560
        /*0918*/ 	.word	0x000000ff
        /*091c*/ 	.word	0x00000198
        /*0920*/ 	.short	0x010a
        /*0922*/ 	.byte	0x15
	.zero		1


	//   ....[131]....
        /*0924*/ 	.word	0x00005750
        /*0928*/ 	.word	0x000000ff
        /*092c*/ 	.word	0x00000188
        /*0930*/ 	.short	0x010b
        /*0932*/ 	.byte	0x15
	.zero		1


	//   ....[132]....
        /*0934*/ 	.word	0x00005760
        /*0938*/ 	.word	0x000000ff
        /*093c*/ 	.word	0x00000000
        /*0940*/ 	.short	0x0101
        /*0942*/ 	.byte	0x21
	.zero		1


	//   ....[133]....
        /*0944*/ 	.word	0x00005790
        /*0948*/ 	.word	0x000000ff
        /*094c*/ 	.word	0x00000190
        /*0950*/ 	.short	0x010a
        /*0952*/ 	.byte	0x15
	.zero		1


	//   ....[134]....
        /*0954*/ 	.word	0x000057d0
        /*0958*/ 	.word	0x00000000
        /*095c*/ 	.word	0x00000198
        /*0960*/ 	.short	0x010a
        /*0962*/ 	.byte	0xff
	.zero		1


	//   ....[135]....
        /*0964*/ 	.word	0x00005ae0
        /*0968*/ 	.word	0x00000003
        /*096c*/ 	.word	0x000001b0
        /*0970*/ 	.short	0x010a
        /*0972*/ 	.byte	0xff
	.zero		1


	//   ....[136]....
        /*0974*/ 	.word	0x00005c60
        /*0978*/ 	.word	0x00000000
        /*097c*/ 	.word	0x00000000
        /*0980*/ 	.short	0x0101
        /*0982*/ 	.byte	0xff
	.zero		1


	//   ....[137]....
        /*0984*/ 	.word	0x000067b0
        /*0988*/ 	.word	0x00000003
        /*098c*/ 	.word	0x00000180
        /*0990*/ 	.short	0x010a
        /*0992*/ 	.byte	0xff
	.zero		1


	//   ....[138]....
        /*0994*/ 	.word	0x000067f0
        /*0998*/ 	.word	0x000000ba
        /*099c*/ 	.word	0x000001d0
        /*09a0*/ 	.short	0x010a
        /*09a2*/ 	.byte	0xff
	.zero		1


	//   ....[139]....
        /*09a4*/ 	.word	0x00006920
        /*09a8*/ 	.word	0x00000003
        /*09ac*/ 	.word	0x00000180
        /*09b0*/ 	.short	0x010a
        /*09b2*/ 	.byte	0xff
	.zero		1


	//   ....[140]....
        /*09b4*/ 	.word	0x00006a60
        /*09b8*/ 	.word	0x00000000
        /*09bc*/ 	.word	0x00000000
        /*09c0*/ 	.short	0x0101
        /*09c2*/ 	.byte	0xff
	.zero		1


	//   ....[141]....
        /*09c4*/ 	.word	0x00006ae0
        /*09c8*/ 	.word	0x000000ba
        /*09cc*/ 	.word	0x000001d0
        /*09d0*/ 	.short	0x010a
        /*09d2*/ 	.byte	0xff
	.zero		1


	//   ....[142]....
        /*09d4*/ 	.word	0x00007e90
        /*09d8*/ 	.word	0x000000c1
        /*09dc*/ 	.word	0x00000180
        /*09e0*/ 	.short	0x010a
        /*09e2*/ 	.byte	0xff
	.zero		1


	//   ....[143]....
        /*09e4*/ 	.word	0x00007f60
        /*09e8*/ 	.word	0x000000c1
        /*09ec*/ 	.word	0x00000180
        /*09f0*/ 	.short	0x010a
        /*09f2*/ 	.byte	0xff
	.zero		1


	//   ....[144]....
        /*09f4*/ 	.word	0x000080a0
        /*09f8*/ 	.word	0x00000000
        /*09fc*/ 	.word	0x00000000
        /*0a00*/ 	.short	0x0101
        /*0a02*/ 	.byte	0xff
	.zero		1


	//   ....[145]....
        /*0a04*/ 	.word	0x000085a0
        /*0a08*/ 	.word	0x000000ff
        /*0a0c*/ 	.word	0x00000000
        /*0a10*/ 	.short	0x0101
        /*0a12*/ 	.byte	0x04
	.zero		1


	//   ....[146]....
        /*0a14*/ 	.word	0x00009550
        /*0a18*/ 	.word	0x00000003
        /*0a1c*/ 	.word	0x00000220
        /*0a20*/ 	.short	0x010a
        /*0a22*/ 	.byte	0xff
	.zero		1


	//   ....[147]....
        /*0a24*/ 	.word	0x000095b0
        /*0a28*/ 	.word	0x00000000
        /*0a2c*/ 	.word	0x000000c0
        /*0a30*/ 	.short	0x010a
        /*0a32*/ 	.byte	0xff
	.zero		1


	//   ....[148]....
        /*0a34*/ 	.word	0x00009610
        /*0a38*/ 	.word	0x00000000
        /*0a3c*/ 	.word	0x000000c0
        /*0a40*/ 	.short	0x010a
        /*0a42*/ 	.byte	0xff
	.zero		1


	//   ....[149]....
        /*0a44*/ 	.word	0x00009660
        /*0a48*/ 	.word	0x00000003
        /*0a4c*/ 	.word	0x000001b0
        /*0a50*/ 	.short	0x010a
        /*0a52*/ 	.byte	0xff
	.zero		1


	//   ....[150]....
        /*0a54*/ 	.word	0x000096c0
        /*0a58*/ 	.word	0x00000000
        /*0a5c*/ 	.word	0x00000000
        /*0a60*/ 	.short	0x010a
        /*0a62*/ 	.byte	0xff
	.zero		1


	//   ....[151]....
        /*0a64*/ 	.word	0x00009720
        /*0a68*/ 	.word	0x00000000
        /*0a6c*/ 	.word	0x00000000
        /*0a70*/ 	.short	0x010a
        /*0a72*/ 	.byte	0xff
	.zero		1


	//   ....[152]....
        /*0a74*/ 	.word	0x00009780
        /*0a78*/ 	.word	0x00000000
        /*0a7c*/ 	.word	0x00000000
        /*0a80*/ 	.short	0x010a
        /*0a82*/ 	.byte	0xff
	.zero		1


	//   ....[153]....
        /*0a84*/ 	.word	0x000097e0
        /*0a88*/ 	.word	0x00000000
        /*0a8c*/ 	.word	0x00000000
        /*0a90*/ 	.short	0x010a
        /*0a92*/ 	.byte	0xff
	.zero		1


	//   ....[154]....
        /*0a94*/ 	.word	0x00009840
        /*0a98*/ 	.word	0x00000000
        /*0a9c*/ 	.word	0x00000000
        /*0aa0*/ 	.short	0x010a
        /*0aa2*/ 	.byte	0xff
	.zero		1


	//   ....[155]....
        /*0aa4*/ 	.word	0x000098a0
        /*0aa8*/ 	.word	0x00000000
        /*0aac*/ 	.word	0x00000000
        /*0ab0*/ 	.short	0x010a
        /*0ab2*/ 	.byte	0xff
	.zero		1


	//   ....[156]....
        /*0ab4*/ 	.word	0x00009900
        /*0ab8*/ 	.word	0x00000000
        /*0abc*/ 	.word	0x00000000
        /*0ac0*/ 	.short	0x010a
        /*0ac2*/ 	.byte	0xff
	.zero		1


	//   ....[157]....
        /*0ac4*/ 	.word	0x00009960
        /*0ac8*/ 	.word	0x00000000
        /*0acc*/ 	.word	0x00000000
        /*0ad0*/ 	.short	0x010a
        /*0ad2*/ 	.byte	0xff
	.zero		1


	//   ....[158]....
        /*0ad4*/ 	.word	0x000099c0
        /*0ad8*/ 	.word	0x00000000
        /*0adc*/ 	.word	0x00000000
        /*0ae0*/ 	.short	0x010a
        /*0ae2*/ 	.byte	0xff
	.zero		1


	//   ....[159]....
        /*0ae4*/ 	.word	0x00009a20
        /*0ae8*/ 	.word	0x00000000
        /*0aec*/ 	.word	0x00000000
        /*0af0*/ 	.short	0x010a
        /*0af2*/ 	.byte	0xff
	.zero		1


	//   ....[160]....
        /*0af4*/ 	.word	0x00009a80
        /*0af8*/ 	.word	0x00000000
        /*0afc*/ 	.word	0x00000000
        /*0b00*/ 	.short	0x010a
        /*0b02*/ 	.byte	0xff
	.zero		1


	//   ....[161]....
        /*0b04*/ 	.word	0x00009ae0
        /*0b08*/ 	.word	0x00000000
        /*0b0c*/ 	.word	0x00000000
        /*0b10*/ 	.short	0x010a
        /*0b12*/ 	.byte	0xff
	.zero		1


	//   ....[162]....
        /*0b14*/ 	.word	0x00009b40
        /*0b18*/ 	.word	0x00000000
        /*0b1c*/ 	.word	0x00000000
        /*0b20*/ 	.short	0x010a
        /*0b22*/ 	.byte	0xff
	.zero		1


	//   ....[163]....
        /*0b24*/ 	.word	0x00009ba0
        /*0b28*/ 	.word	0x00000000
        /*0b2c*/ 	.word	0x00000000
        /*0b30*/ 	.short	0x010a
        /*0b32*/ 	.byte	0xff
	.zero		1


	//   ....[164]....
        /*0b34*/ 	.word	0x00009c00
        /*0b38*/ 	.word	0x00000000
        /*0b3c*/ 	.word	0x00000000
        /*0b40*/ 	.short	0x010a
        /*0b42*/ 	.byte	0xff
	.zero		1


	//   ....[165]....
        /*0b44*/ 	.word	0x00009c60
        /*0b48*/ 	.word	0x00000000
        /*0b4c*/ 	.word	0x00000000
        /*0b50*/ 	.short	0x010a
        /*0b52*/ 	.byte	0xff
	.zero		1


	//   ....[166]....
        /*0b54*/ 	.word	0x00009cc0
        /*0b58*/ 	.word	0x00000000
        /*0b5c*/ 	.word	0x00000000
        /*0b60*/ 	.short	0x010a
        /*0b62*/ 	.byte	0xff
	.zero		1


	//   ....[167]....
        /*0b64*/ 	.word	0x00009d20
        /*0b68*/ 	.word	0x00000000
        /*0b6c*/ 	.word	0x00000000
        /*0b70*/ 	.short	0x010a
        /*0b72*/ 	.byte	0xff
	.zero		1


	//   ....[168]....
        /*0b74*/ 	.word	0x00009d80
        /*0b78*/ 	.word	0x00000000
        /*0b7c*/ 	.word	0x00000000
        /*0b80*/ 	.short	0x010a
        /*0b82*/ 	.byte	0xff
	.zero		1


	//   ....[169]....
        /*0b84*/ 	.word	0x00009de0
        /*0b88*/ 	.word	0x00000000
        /*0b8c*/ 	.word	0x00000000
        /*0b90*/ 	.short	0x010a
        /*0b92*/ 	.byte	0xff
	.zero		1


	//   ....[170]....
        /*0b94*/ 	.word	0x00009e40
        /*0b98*/ 	.word	0x00000000
        /*0b9c*/ 	.word	0x00000000
        /*0ba0*/ 	.short	0x010a
        /*0ba2*/ 	.byte	0xff
	.zero		1


	//   ....[171]....
        /*0ba4*/ 	.word	0x00009ea0
        /*0ba8*/ 	.word	0x00000000
        /*0bac*/ 	.word	0x00000000
        /*0bb0*/ 	.short	0x010a
        /*0bb2*/ 	.byte	0xff
	.zero		1


	//   ....[172]....
        /*0bb4*/ 	.word	0x00009f00
        /*0bb8*/ 	.word	0x00000000
        /*0bbc*/ 	.word	0x00000000
        /*0bc0*/ 	.short	0x010a
        /*0bc2*/ 	.byte	0xff
	.zero		1


	//   ....[173]....
        /*0bc4*/ 	.word	0x00009f50
        /*0bc8*/ 	.word	0x00000002
        /*0bcc*/ 	.word	0x00000210
        /*0bd0*/ 	.short	0x010a
        /*0bd2*/ 	.byte	0xff
	.zero		1


	//   ....[174]....
        /*0bd4*/ 	.word	0x00009fb0
        /*0bd8*/ 	.word	0x00000002
        /*0bdc*/ 	.word	0x000001c0
        /*0be0*/ 	.short	0x010a
        /*0be2*/ 	.byte	0xff
	.zero		1


	//   ....[175]....
        /*0be4*/ 	.word	0x0000a000
        /*0be8*/ 	.word	0x00000002
        /*0bec*/ 	.word	0x000001b0
        /*0bf0*/ 	.short	0x010a
        /*0bf2*/ 	.byte	0xff
	.zero		1


	//   ....[176]....
        /*0bf4*/ 	.word	0x0000a060
        /*0bf8*/ 	.word	0x00000000
        /*0bfc*/ 	.word	0x000001c0
        /*0c00*/ 	.short	0x010a
        /*0c02*/ 	.byte	0xff
	.zero		1


	//   ....[177]....
        /*0c04*/ 	.word	0x0000a0b0
        /*0c08*/ 	.word	0x00000000
        /*0c0c*/ 	.word	0x000001b0
        /*0c10*/ 	.short	0x010a
        /*0c12*/ 	.byte	0xff
	.zero		1


	//   ....[178]....
        /*0c14*/ 	.word	0x0000a110
        /*0c18*/ 	.word	0x00000003
        /*0c1c*/ 	.word	0x000001f0
        /*0c20*/ 	.short	0x010a
        /*0c22*/ 	.byte	0xff
	.zero		1


	//   ....[179]....
        /*0c24*/ 	.word	0x0000a170
        /*0c28*/ 	.word	0x00000000
        /*0c2c*/ 	.word	0x00000000
        /*0c30*/ 	.short	0x010a
        /*0c32*/ 	.byte	0xff
	.zero		1


	//   ....[180]....
        /*0c34*/ 	.word	0x0000a1d0
        /*0c38*/ 	.word	0x00000000
        /*0c3c*/ 	.word	0x00000000
        /*0c40*/ 	.short	0x010a
        /*0c42*/ 	.byte	0xff
	.zero		1


	//   ....[181]....
        /*0c44*/ 	.word	0x0000a230
        /*0c48*/ 	.word	0x00000000
        /*0c4c*/ 	.word	0x00000000
        /*0c50*/ 	.short	0x010a
        /*0c52*/ 	.byte	0xff
	.zero		1


	//   ....[182]....
        /*0c54*/ 	.word	0x0000a290
        /*0c58*/ 	.word	0x00000000
        /*0c5c*/ 	.word	0x00000000
        /*0c60*/ 	.short	0x010a
        /*0c62*/ 	.byte	0xff
	.zero		1


	//   ....[183]....
        /*0c64*/ 	.word	0x0000a2f0
        /*0c68*/ 	.word	0x00000000
        /*0c6c*/ 	.word	0x00000000
        /*0c70*/ 	.short	0x010a
        /*0c72*/ 	.byte	0xff
	.zero		1


	//   ....[184]....
        /*0c74*/ 	.word	0x0000a340
        /*0c78*/ 	.word	0x0000000c
        /*0c7c*/ 	.word	0x000001b0
        /*0c80*/ 	.short	0x010a
        /*0c82*/ 	.byte	0xff
	.zero		1


	//   ....[185]....
        /*0c84*/ 	.word	0x0000a3a0
        /*0c88*/ 	.word	0x00000000
        /*0c8c*/ 	.word	0x000001a8
        /*0c90*/ 	.short	0x010a
        /*0c92*/ 	.byte	0xff
	.zero		1


	//   ....[186]....
        /*0c94*/ 	.word	0x0000a400
        /*0c98*/ 	.word	0x00000000
        /*0c9c*/ 	.word	0x00000190
        /*0ca0*/ 	.short	0x010a
        /*0ca2*/ 	.byte	0xff
	.zero		1


	//   ....[187]....
        /*0ca4*/ 	.word	0x0000a460
        /*0ca8*/ 	.word	0x00000000
        /*0cac*/ 	.word	0x00000198
        /*0cb0*/ 	.short	0x010a
        /*0cb2*/ 	.byte	0xff
	.zero		1


	//   ....[188]....
        /*0cb4*/ 	.word	0x0000a4c0
        /*0cb8*/ 	.word	0x00000000
        /*0cbc*/ 	.word	0x00000190
        /*0cc0*/ 	.short	0x010a
        /*0cc2*/ 	.byte	0xff
	.zero		1


	//   ....[189]....
        /*0cc4*/ 	.word	0x0000a510
        /*0cc8*/ 	.word	0x00000003
        /*0ccc*/ 	.word	0x000001b0
        /*0cd0*/ 	.short	0x010a
        /*0cd2*/ 	.byte	0xff
	.zero		1


	//   ....[190]....
        /*0cd4*/ 	.word	0x0000a560
        /*0cd8*/ 	.word	0x00000003
        /*0cdc*/ 	.word	0x00000180
        /*0ce0*/ 	.short	0x010a
        /*0ce2*/ 	.byte	0xff
	.zero		1


	//   ....[191]....
        /*0ce4*/ 	.word	0x0000a5b0
        /*0ce8*/ 	.word	0x000000ba
        /*0cec*/ 	.word	0x000001d0
        /*0cf0*/ 	.short	0x010a
        /*0cf2*/ 	.byte	0xff
	.zero		1


	//   ....[192]....
        /*0cf4*/ 	.word	0x0000a600
        /*0cf8*/ 	.word	0x000000c1
        /*0cfc*/ 	.word	0x00000180
        /*0d00*/ 	.short	0x010a
        /*0d02*/ 	.byte	0xff
	.zero		1


	//----- nvinfo : EIATTR_NUM_MBARRIERS
	.align		4
.L_47:
        /*0d04*/ 	.byte	0x03, 0x38
        /*0d06*/ 	.short	0x0046


	//----- nvinfo : EIATTR_EXIT_INSTR_OFFSETS
	.align		4
        /*0d08*/ 	.byte	0x04, 0x1c
        /*0d0a*/ 	.short	(.L_49 - .L_48)


	//   ....[0]....
.L_48:
        /*0d0c*/ 	.word	0x000036e0


	//   ....[1]....
        /*0d10*/ 	.word	0x00003bd0


	//   ....[2]....
        /*0d14*/ 	.word	0x00003c30


	//   ....[3]....
        /*0d18*/ 	.word	0x000049f0


	//   ....[4]....
        /*0d1c*/ 	.word	0x00005800


	//   ....[5]....
        /*0d20*/ 	.word	0x00005840


	//   ....[6]....
        /*0d24*/ 	.word	0x00009540


	//----- nvinfo : EIATTR_MAX_THREADS
	.align		4
.L_49:
        /*0d28*/ 	.byte	0x04, 0x05
        /*0d2a*/ 	.short	(.L_51 - .L_50)
.L_50:
        /*0d2c*/ 	.word	0x00000100
        /*0d30*/ 	.word	0x00000001
        /*0d34*/ 	.word	0x00000001


	//----- nvinfo : EIATTR_CRS_STACK_SIZE
	.align		4
.L_51:
        /*0d38*/ 	.byte	0x04, 0x1e
        /*0d3a*/ 	.short	(.L_53 - .L_52)
.L_52:
        /*0d3c*/ 	.word	0x00000000


	//----- nvinfo : EIATTR_CBANK_PARAM_SIZE
	.align		4
.L_53:
        /*0d40*/ 	.byte	0x03, 0x19
        /*0d42*/ 	.short	0x0800


	//----- nvinfo : EIATTR_PARAM_CBANK
	.align		4
        /*0d44*/ 	.byte	0x04, 0x0a
        /*0d46*/ 	.short	(.L_55 - .L_54)
	.align		4
.L_54:
        /*0d48*/ 	.word	index@(.nv.constant0._ZN7cutlass13device_kernelINS_4gemm6kernel13GemmUniversalIN4cute5tupleIJiiiiEEENS1_10collective13CollectiveMmaINS1_35MainloopSm100TmaUmmaWarpSpecializedILi24ELi2ELi4ENS5_IJNS4_1CILi1EEENSA_ILi2EEESB_EEEEENS5_IJNSA_ILi128EEESF_NSA_ILi32EEEEEENS_12float_e5m2_tENS5_IJlSB_lEEESI_SJ_NS4_8TiledMMAINS4_8MMA_AtomIJNS4_10MMA_TraitsINS4_19SM100_MMA_F8F6F4_SSEJSI_SI_fSF_SF_NS4_17integral_constantINS4_4UMMA5MajorELSQ_0EEESR_NSO_INSP_7ScaleInELSS_0EEEST_EEEEEENS4_6LayoutINS5_IJSB_SB_SB_EEENS5_IJNSA_ILi0EEESY_SY_EEEEENS5_IJNS4_10UnderscoreES11_S11_EEEEENS4_23SM90_TMA_LOAD_MULTICASTENS4_14ComposedLayoutINS4_7SwizzleILi1ELi4ELi3EEENS4_18smem_ptr_flag_bitsILi8EEENSW_INS5_IJNSA_ILi8EEESG_EEENS5_IJSG_SB_EEEEEEEvNS4_8identityENS4_13SM90_TMA_LOADES1E_vS1F_EENS_8epilogue10collective18CollectiveEpilogueINS1I_23Sm100TmaWarpSpecializedILi2ELi2ELi64ELb0ELb0EEEJSH_NS5_IJNSW_ISF_SB_EENSW_INSA_ILi64EEESB_EEEEESI_SJ_SI_SJ_NS1I_6fusion15FusionCallbacksIS1M_NS1R_17LinearCombinationISI_fSI_fLNS_15FloatRoundStyleE2EEESH_S1Q_JEEENS4_5SM1004TMEM4LOAD26SM100_TMEM_LOAD_32dp32b64xES1G_NS15_INS16_ILi2ELi4ELi3EEES19_NSW_INS5_IJS1A_S1O_EEENS5_IJS1O_SB_EEEEEEENS4_39AutoVectorizingCopyWithAssumedAlignmentILi128EEENS4_14SM90_TMA_STOREES25_S27_S27_EEEvvEEEEvNT_6ParamsE)
        /*0d4c*/ 	.short	0x0380
        /*0d4e*/ 	.short	0x0800


	//----- nvinfo : EIATTR_SW_WAR
	.align		4
.L_55:
        /*0d50*/ 	.byte	0x04, 0x36
        /*0d52*/ 	.short	(.L_57 - .L_56)
.L_56:
        /*0d54*/ 	.word	0x00000008
.L_57:


//--------------------- .nv.callgraph             --------------------------
	.section	.nv.callgraph,"",@"SHT_CUDA_CALLGRAPH"
	.align	4
	.sectionentsize	8
	.align		4
        /*0000*/ 	.word	0x00000000
	.align		4
        /*0004*/ 	.word	0xffffffff
	.align		4
        /*0008*/ 	.word	index@(_ZN7cutlass13device_kernelINS_4gemm6kernel13GemmUniversalIN4cute5tupleIJiiiiEEENS1_10collective13CollectiveMmaINS1_35MainloopSm100TmaUmmaWarpSpecializedILi24ELi2ELi4ENS5_IJNS4_1CILi1EEENSA_ILi2EEESB_EEEEENS5_IJNSA_ILi128EEESF_NSA_ILi32EEEEEENS_12float_e5m2_tENS5_IJlSB_lEEESI_SJ_NS4_8TiledMMAINS4_8MMA_AtomIJNS4_10MMA_TraitsINS4_19SM100_MMA_F8F6F4_SSEJSI_SI_fSF_SF_NS4_17integral_constantINS4_4UMMA5MajorELSQ_0EEESR_NSO_INSP_7ScaleInELSS_0EEEST_EEEEEENS4_6LayoutINS5_IJSB_SB_SB_EEENS5_IJNSA_ILi0EEESY_SY_EEEEENS5_IJNS4_10UnderscoreES11_S11_EEEEENS4_23SM90_TMA_LOAD_MULTICASTENS4_14ComposedLayoutINS4_7SwizzleILi1ELi4ELi3EEENS4_18smem_ptr_flag_bitsILi8EEENSW_INS5_IJNSA_ILi8EEESG_EEENS5_IJSG_SB_EEEEEEEvNS4_8identityENS4_13SM90_TMA_LOADES1E_vS1F_EENS_8epilogue10collective18CollectiveEpilogueINS1I_23Sm100TmaWarpSpecializedILi2ELi2ELi64ELb0ELb0EEEJSH_NS5_IJNSW_ISF_SB_EENSW_INSA_ILi64EEESB_EEEEESI_SJ_SI_SJ_NS1I_6fusion15FusionCallbacksIS1M_NS1R_17LinearCombinationISI_fSI_fLNS_15FloatRoundStyleE2EEESH_S1Q_JEEENS4_5SM1004TMEM4LOAD26SM100_TMEM_LOAD_32dp32b64xES1G_NS15_INS16_ILi2ELi4ELi3EEES19_NSW_INS5_IJS1A_S1O_EEENS5_IJS1O_SB_EEEEEEENS4_39AutoVectorizingCopyWithAssumedAlignmentILi128EEENS4_14SM90_TMA_STOREES25_S27_S27_EEEvvEEEEvNT_6ParamsE)
	.align		4
        /*000c*/ 	.word	index@(__assertfail)
	.align		4
        /*0010*/ 	.word	0x00000000
	.align		4
        /*0014*/ 	.word	0xfffffffe
	.align		4
        /*0018*/ 	.word	0x00000000
	.align		4
        /*001c*/ 	.word	0xfffffffd
	.align		4
        /*0020*/ 	.word	0x00000000
	.align		4
        /*0024*/ 	.word	0xfffffffc


//--------------------- .nv.constant4             --------------------------
	.section	.nv.constant4,"a",@progbits
	.align	8
	.align		8
.nv.constant4:
        /*0000*/ 	.dword	__assertfail
	.align		8
        /*0008*/ 	.dword	__unnamed_1
	.align		8
        /*0010*/ 	.dword	__unnamed_2
	.align		8
        /*0018*/ 	.dword	_ZN39_INTERNAL_c74e5dac_4_k_cu_509c67f2_86714cuda3std3__45__cpo5beginE
	.align		8
        /*0020*/ 	.dword	_ZN39_INTERNAL_c74e5dac_4_k_cu_509c67f2_86714cuda3std3__45__cpo3endE
	.align		8
        /*0028*/ 	.dword	_ZN39_INTERNAL_c74e5dac_4_k_cu_509c67f2_86714cuda3std3__45__cpo6cbeginE
	.align		8
        /*0030*/ 	.dword	_ZN39_INTERNAL_c74e5dac_4_k_cu_509c67f2_86714cuda3std3__45__cpo4cendE
	.align		8
        /*0038*/ 	.dword	_ZN39_INTERNAL_c74e5dac_4_k_cu_509c67f2_86714cuda3std3__441_GLOBAL__N__c74e5dac_4_k_cu_509c67f2_86716ignoreE
	.align		8
        /*0040*/ 	.dword	_ZN39_INTERNAL_c74e5dac_4_k_cu_509c67f2_86714cuda3std3__419piecewise_constructE
	.align		8
        /*0048*/ 	.dword	_ZN39_INTERNAL_c74e5dac_4_k_cu_509c67f2_86714cuda3std3__48in_placeE
	.align		8
        /*0050*/ 	.dword	_ZN39_INTERNAL_c74e5dac_4_k_cu_509c67f2_86714cuda3std6ranges3__45__cpo4swapE
	.align		8
        /*0058*/ 	.dword	_ZN39_INTERNAL_c74e5dac_4_k_cu_509c67f2_86714cuda3std6ranges3__45__cpo9iter_moveE
	.align		8
        /*0060*/ 	.dword	_ZN39_INTERNAL_c74e5dac_4_k_cu_509c67f2_86714cute7productE
	.align		8
        /*0068*/ 	.dword	_ZN39_INTERNAL_c74e5dac_4_k_cu_509c67f2_86714cute1_E
	.align		8
        /*0070*/ 	.dword	$str$25
	.align		8
        /*0078*/ 	.dword	$str$26
	.align		8
        /*0080*/ 	.dword	$str$27
	.align		8
        /*0088*/ 	.dword	$str$28


//--------------------- .text._ZN7cutlass13device_kernelINS_4gemm6kernel13GemmUniversalIN4cute5tupleIJiiiiEEENS1_10collective13CollectiveMmaINS1_35MainloopSm100TmaUmmaWarpSpecializedILi24ELi2ELi4ENS5_IJNS4_1CILi1EEENSA_ILi2EEESB_EEEEENS5_IJNSA_ILi128EEESF_NSA_ILi32EEEEEENS_12float_e5m2_tENS5_IJlSB_lEEESI_SJ_NS4_8TiledMMAINS4_8MMA_AtomIJNS4_10MMA_TraitsINS4_19SM100_MMA_F8F6F4_SSEJSI_SI_fSF_SF_NS4_17integral_constantINS4_4UMMA5MajorELSQ_0EEESR_NSO_INSP_7ScaleInELSS_0EEEST_EEEEEENS4_6LayoutINS5_IJSB_SB_SB_EEENS5_IJNSA_ILi0EEESY_SY_EEEEENS5_IJNS4_10UnderscoreES11_S11_EEEEENS4_23SM90_TMA_LOAD_MULTICASTENS4_14ComposedLayoutINS4_7SwizzleILi1ELi4ELi3EEENS4_18smem_ptr_flag_bitsILi8EEENSW_INS5_IJNSA_ILi8EEESG_EEENS5_IJSG_SB_EEEEEEEvNS4_8identityENS4_13SM90_TMA_LOADES1E_vS1F_EENS_8epilogue10collective18CollectiveEpilogueINS1I_23Sm100TmaWarpSpecializedILi2ELi2ELi64ELb0ELb0EEEJSH_NS5_IJNSW_ISF_SB_EENSW_INSA_ILi64EEESB_EEEEESI_SJ_SI_SJ_NS1I_6fusion15FusionCallbacksIS1M_NS1R_17LinearCombinationISI_fSI_fLNS_15FloatRoundStyleE2EEESH_S1Q_JEEENS4_5SM1004TMEM4LOAD26SM100_TMEM_LOAD_32dp32b64xES1G_NS15_INS16_ILi2ELi4ELi3EEES19_NSW_INS5_IJS1A_S1O_EEENS5_IJS1O_SB_EEEEEEENS4_39AutoVectorizingCopyWithAssumedAlignmentILi128EEENS4_14SM90_TMA_STOREES25_S27_S27_EEEvvEEEEvNT_6ParamsE --------------------------
	.section	.text._ZN7cutlass13device_kernelINS_4gemm6kernel13GemmUniversalIN4cute5tupleIJiiiiEEENS1_10collective13CollectiveMmaINS1_35MainloopSm100TmaUmmaWarpSpecializedILi24ELi2ELi4ENS5_IJNS4_1CILi1EEENSA_ILi2EEESB_EEEEENS5_IJNSA_ILi128EEESF_NSA_ILi32EEEEEENS_12float_e5m2_tENS5_IJlSB_lEEESI_SJ_NS4_8TiledMMAINS4_8MMA_AtomIJNS4_10MMA_TraitsINS4_19SM100_MMA_F8F6F4_SSEJSI_SI_fSF_SF_NS4_17integral_constantINS4_4UMMA5MajorELSQ_0EEESR_NSO_INSP_7ScaleInELSS_0EEEST_EEEEEENS4_6LayoutINS5_IJSB_SB_SB_EEENS5_IJNSA_ILi0EEESY_SY_EEEEENS5_IJNS4_10UnderscoreES11_S11_EEEEENS4_23SM90_TMA_LOAD_MULTICASTENS4_14ComposedLayoutINS4_7SwizzleILi1ELi4ELi3EEENS4_18smem_ptr_flag_bitsILi8EEENSW_INS5_IJNSA_ILi8EEESG_EEENS5_IJSG_SB_EEEEEEEvNS4_8identityENS4_13SM90_TMA_LOADES1E_vS1F_EENS_8epilogue10collective18CollectiveEpilogueINS1I_23Sm100TmaWarpSpecializedILi2ELi2ELi64ELb0ELb0EEEJSH_NS5_IJNSW_ISF_SB_EENSW_INSA_ILi64EEESB_EEEEESI_SJ_SI_SJ_NS1I_6fusion15FusionCallbacksIS1M_NS1R_17LinearCombinationISI_fSI_fLNS_15FloatRoundStyleE2EEESH_S1Q_JEEENS4_5SM1004TMEM4LOAD26SM100_TMEM_LOAD_32dp32b64xES1G_NS15_INS16_ILi2ELi4ELi3EEES19_NSW_INS5_IJS1A_S1O_EEENS5_IJS1O_SB_EEEEEEENS4_39AutoVectorizingCopyWithAssumedAlignmentILi128EEENS4_14SM90_TMA_STOREES25_S27_S27_EEEvvEEEEvNT_6ParamsE,"ax",@progbits
	.align	128
.text._ZN7cutlass13device_kernelINS_4gemm6kernel13GemmUniversalIN4cute5tupleIJiiiiEEENS1_10collective13CollectiveMmaINS1_35MainloopSm100TmaUmmaWarpSpecializedILi24ELi2ELi4ENS5_IJNS4_1CILi1EEENSA_ILi2EEESB_EEEEENS5_IJNSA_ILi128EEESF_NSA_ILi32EEEEEENS_12float_e5m2_tENS5_IJlSB_lEEESI_SJ_NS4_8TiledMMAINS4_8MMA_AtomIJNS4_10MMA_TraitsINS4_19SM100_MMA_F8F6F4_SSEJSI_SI_fSF_SF_NS4_17integral_constantINS4_4UMMA5MajorELSQ_0EEESR_NSO_INSP_7ScaleInELSS_0EEEST_EEEEEENS4_6LayoutINS5_IJSB_SB_SB_EEENS5_IJNSA_ILi0EEESY_SY_EEEEENS5_IJNS4_10UnderscoreES11_S11_EEEEENS4_23SM90_TMA_LOAD_MULTICASTENS4_14ComposedLayoutINS4_7SwizzleILi1ELi4ELi3EEENS4_18smem_ptr_flag_bitsILi8EEENSW_INS5_IJNSA_ILi8EEESG_EEENS5_IJSG_SB_EEEEEEEvNS4_8identityENS4_13SM90_TMA_LOADES1E_vS1F_EENS_8epilogue10collective18CollectiveEpilogueINS1I_23Sm100TmaWarpSpecializedILi2ELi2ELi64ELb0ELb0EEEJSH_NS5_IJNSW_ISF_SB_EENSW_INSA_ILi64EEESB_EEEEESI_SJ_SI_SJ_NS1I_6fusion15FusionCallbacksIS1M_NS1R_17LinearCombinationISI_fSI_fLNS_15FloatRoundStyleE2EEESH_S1Q_JEEENS4_5SM1004TMEM4LOAD26SM100_TMEM_LOAD_32dp32b64xES1G_NS15_INS16_ILi2ELi4ELi3EEES19_NSW_INS5_IJS1A_S1O_EEENS5_IJS1O_SB_EEEEEEENS4_39AutoVectorizingCopyWithAssumedAlignmentILi128EEENS4_14SM90_TMA_STOREES25_S27_S27_EEEvvEEEEvNT_6ParamsE:
        .type           _ZN7cutlass13device_kernelINS_4gemm6kernel13GemmUniversalIN4cute5tupleIJiiiiEEENS1_10collective13CollectiveMmaINS1_35MainloopSm100TmaUmmaWarpSpecializedILi24ELi2ELi4ENS5_IJNS4_1CILi1EEENSA_ILi2EEESB_EEEEENS5_IJNSA_ILi128EEESF_NSA_ILi32EEEEEENS_12float_e5m2_tENS5_IJlSB_lEEESI_SJ_NS4_8TiledMMAINS4_8MMA_AtomIJNS4_10MMA_TraitsINS4_19SM100_MMA_F8F6F4_SSEJSI_SI_fSF_SF_NS4_17integral_constantINS4_4UMMA5MajorELSQ_0EEESR_NSO_INSP_7ScaleInELSS_0EEEST_EEEEEENS4_6LayoutINS5_IJSB_SB_SB_EEENS5_IJNSA_ILi0EEESY_SY_EEEEENS5_IJNS4_10UnderscoreES11_S11_EEEEENS4_23SM90_TMA_LOAD_MULTICASTENS4_14ComposedLayoutINS4_7SwizzleILi1ELi4ELi3EEENS4_18smem_ptr_flag_bitsILi8EEENSW_INS5_IJNSA_ILi8EEESG_EEENS5_IJSG_SB_EEEEEEEvNS4_8identityENS4_13SM90_TMA_LOADES1E_vS1F_EENS_8epilogue10collective18CollectiveEpilogueINS1I_23Sm100TmaWarpSpecializedILi2ELi2ELi64ELb0ELb0EEEJSH_NS5_IJNSW_ISF_SB_EENSW_INSA_ILi64EEESB_EEEEESI_SJ_SI_SJ_NS1I_6fusion15FusionCallbacksIS1M_NS1R_17LinearCombinationISI_fSI_fLNS_15FloatRoundStyleE2EEESH_S1Q_JEEENS4_5SM1004TMEM4LOAD26SM100_TMEM_LOAD_32dp32b64xES1G_NS15_INS16_ILi2ELi4ELi3EEES19_NSW_INS5_IJS1A_S1O_EEENS5_IJS1O_SB_EEEEEEENS4_39AutoVectorizingCopyWithAssumedAlignmentILi128EEENS4_14SM90_TMA_STOREES25_S27_S27_EEEvvEEEEvNT_6ParamsE,@function
        .size           _ZN7cutlass13device_kernelINS_4gemm6kernel13GemmUniversalIN4cute5tupleIJiiiiEEENS1_10collective13CollectiveMmaINS1_35MainloopSm100TmaUmmaWarpSpecializedILi24ELi2ELi4ENS5_IJNS4_1CILi1EEENSA_ILi2EEESB_EEEEENS5_IJNSA_ILi128EEESF_NSA_ILi32EEEEEENS_12float_e5m2_tENS5_IJlSB_lEEESI_SJ_NS4_8TiledMMAINS4_8MMA_AtomIJNS4_10MMA_TraitsINS4_19SM100_MMA_F8F6F4_SSEJSI_SI_fSF_SF_NS4_17integral_constantINS4_4UMMA5MajorELSQ_0EEESR_NSO_INSP_7ScaleInELSS_0EEEST_EEEEEENS4_6LayoutINS5_IJSB_SB_SB_EEENS5_IJNSA_ILi0EEESY_SY_EEEEENS5_IJNS4_10UnderscoreES11_S11_EEEEENS4_23SM90_TMA_LOAD_MULTICASTENS4_14ComposedLayoutINS4_7SwizzleILi1ELi4ELi3EEENS4_18smem_ptr_flag_bitsILi8EEENSW_INS5_IJNSA_ILi8EEESG_EEENS5_IJSG_SB_EEEEEEEvNS4_8identityENS4_13SM90_TMA_LOADES1E_vS1F_EENS_8epilogue10collective18CollectiveEpilogueINS1I_23Sm100TmaWarpSpecializedILi2ELi2ELi64ELb0ELb0EEEJSH_NS5_IJNSW_ISF_SB_EENSW_INSA_ILi64EEESB_EEEEESI_SJ_SI_SJ_NS1I_6fusion15FusionCallbacksIS1M_NS1R_17LinearCombinationISI_fSI_fLNS_15FloatRoundStyleE2EEESH_S1Q_JEEENS4_5SM1004TMEM4LOAD26SM100_TMEM_LOAD_32dp32b64xES1G_NS15_INS16_ILi2ELi4ELi3EEES19_NSW_INS5_IJS1A_S1O_EEENS5_IJS1O_SB_EEEEEEENS4_39AutoVectorizingCopyWithAssumedAlignmentILi128EEENS4_14SM90_TMA_STOREES25_S27_S27_EEEvvEEEEvNT_6ParamsE,(.L_x_211 - _ZN7cutlass13device_kernelINS_4gemm6kernel13GemmUniversalIN4cute5tupleIJiiiiEEENS1_10collective13CollectiveMmaINS1_35MainloopSm100TmaUmmaWarpSpecializedILi24ELi2ELi4ENS5_IJNS4_1CILi1EEENSA_ILi2EEESB_EEEEENS5_IJNSA_ILi128EEESF_NSA_ILi32EEEEEENS_12float_e5m2_tENS5_IJlSB_lEEESI_SJ_NS4_8TiledMMAINS4_8MMA_AtomIJNS4_10MMA_TraitsINS4_19SM100_MMA_F8F6F4_SSEJSI_SI_fSF_SF_NS4_17integral_constantINS4_4UMMA5MajorELSQ_0EEESR_NSO_INSP_7ScaleInELSS_0EEEST_EEEEEENS4_6LayoutINS5_IJSB_SB_SB_EEENS5_IJNSA_ILi0EEESY_SY_EEEEENS5_IJNS4_10UnderscoreES11_S11_EEEEENS4_23SM90_TMA_LOAD_MULTICASTENS4_14ComposedLayoutINS4_7SwizzleILi1ELi4ELi3EEENS4_18smem_ptr_flag_bitsILi8EEENSW_INS5_IJNSA_ILi8EEESG_EEENS5_IJSG_SB_EEEEEEEvNS4_8identityENS4_13SM90_TMA_LOADES1E_vS1F_EENS_8epilogue10collective18CollectiveEpilogueINS1I_23Sm100TmaWarpSpecializedILi2ELi2ELi64ELb0ELb0EEEJSH_NS5_IJNSW_ISF_SB_EENSW_INSA_ILi64EEESB_EEEEESI_SJ_SI_SJ_NS1I_6fusion15FusionCallbacksIS1M_NS1R_17LinearCombinationISI_fSI_fLNS_15FloatRoundStyleE2EEESH_S1Q_JEEENS4_5SM1004TMEM4LOAD26SM100_TMEM_LOAD_32dp32b64xES1G_NS15_INS16_ILi2ELi4ELi3EEES19_NSW_INS5_IJS1A_S1O_EEENS5_IJS1O_SB_EEEEEEENS4_39AutoVectorizingCopyWithAssumedAlignmentILi128EEENS4_14SM90_TMA_STOREES25_S27_S27_EEEvvEEEEvNT_6ParamsE)
        .other          _ZN7cutlass13device_kernelINS_4gemm6kernel13GemmUniversalIN4cute5tupleIJiiiiEEENS1_10collective13CollectiveMmaINS1_35MainloopSm100TmaUmmaWarpSpecializedILi24ELi2ELi4ENS5_IJNS4_1CILi1EEENSA_ILi2EEESB_EEEEENS5_IJNSA_ILi128EEESF_NSA_ILi32EEEEEENS_12float_e5m2_tENS5_IJlSB_lEEESI_SJ_NS4_8TiledMMAINS4_8MMA_AtomIJNS4_10MMA_TraitsINS4_19SM100_MMA_F8F6F4_SSEJSI_SI_fSF_SF_NS4_17integral_constantINS4_4UMMA5MajorELSQ_0EEESR_NSO_INSP_7ScaleInELSS_0EEEST_EEEEEENS4_6LayoutINS5_IJSB_SB_SB_EEENS5_IJNSA_ILi0EEESY_SY_EEEEENS5_IJNS4_10UnderscoreES11_S11_EEEEENS4_23SM90_TMA_LOAD_MULTICASTENS4_14ComposedLayoutINS4_7SwizzleILi1ELi4ELi3EEENS4_18smem_ptr_flag_bitsILi8EEENSW_INS5_IJNSA_ILi8EEESG_EEENS5_IJSG_SB_EEEEEEEvNS4_8identityENS4_13SM90_TMA_LOADES1E_vS1F_EENS_8epilogue10collective18CollectiveEpilogueINS1I_23Sm100TmaWarpSpecializedILi2ELi2ELi64ELb0ELb0EEEJSH_NS5_IJNSW_ISF_SB_EENSW_INSA_ILi64EEESB_EEEEESI_SJ_SI_SJ_NS1I_6fusion15FusionCallbacksIS1M_NS1R_17LinearCombinationISI_fSI_fLNS_15FloatRoundStyleE2EEESH_S1Q_JEEENS4_5SM1004TMEM4LOAD26SM100_TMEM_LOAD_32dp32b64xES1G_NS15_INS16_ILi2ELi4ELi3EEES19_NSW_INS5_IJS1A_S1O_EEENS5_IJS1O_SB_EEEEEEENS4_39AutoVectorizingCopyWithAssumedAlignmentILi128EEENS4_14SM90_TMA_STOREES25_S27_S27_EEEvvEEEEvNT_6ParamsE,@"STO_CUDA_ENTRY STV_DEFAULT"
_ZN7cutlass13device_kernelINS_4gemm6kernel13GemmUniversalIN4cute5tupleIJiiiiEEENS1_10collective13CollectiveMmaINS1_35MainloopSm100TmaUmmaWarpSpecializedILi24ELi2ELi4ENS5_IJNS4_1CILi1EEENSA_ILi2EEESB_EEEEENS5_IJNSA_ILi128EEESF_NSA_ILi32EEEEEENS_12float_e5m2_tENS5_IJlSB_lEEESI_SJ_NS4_8TiledMMAINS4_8MMA_AtomIJNS4_10MMA_TraitsINS4_19SM100_MMA_F8F6F4_SSEJSI_SI_fSF_SF_NS4_17integral_constantINS4_4UMMA5MajorELSQ_0EEESR_NSO_INSP_7ScaleInELSS_0EEEST_EEEEEENS4_6LayoutINS5_IJSB_SB_SB_EEENS5_IJNSA_ILi0EEESY_SY_EEEEENS5_IJNS4_10UnderscoreES11_S11_EEEEENS4_23SM90_TMA_LOAD_MULTICASTENS4_14ComposedLayoutINS4_7SwizzleILi1ELi4ELi3EEENS4_18smem_ptr_flag_bitsILi8EEENSW_INS5_IJNSA_ILi8EEESG_EEENS5_IJSG_SB_EEEEEEEvNS4_8identityENS4_13SM90_TMA_LOADES1E_vS1F_EENS_8epilogue10collective18CollectiveEpilogueINS1I_23Sm100TmaWarpSpecializedILi2ELi2ELi64ELb0ELb0EEEJSH_NS5_IJNSW_ISF_SB_EENSW_INSA_ILi64EEESB_EEEEESI_SJ_SI_SJ_NS1I_6fusion15FusionCallbacksIS1M_NS1R_17LinearCombinationISI_fSI_fLNS_15FloatRoundStyleE2EEESH_S1Q_JEEENS4_5SM1004TMEM4LOAD26SM100_TMEM_LOAD_32dp32b64xES1G_NS15_INS16_ILi2ELi4ELi3EEES19_NSW_INS5_IJS1A_S1O_EEENS5_IJS1O_SB_EEEEEEENS4_39AutoVectorizingCopyWithAssumedAlignmentILi128EEENS4_14SM90_TMA_STOREES25_S27_S27_EEEvvEEEEvNT_6ParamsE:
[----:B------:R-:W1:Y:S01]  /*0000*/  LDC R1, c[0x0][0x37c] ;  /* 0x0000df00ff017b82 */ /* 0x000e620000000800 */
[----:B------:R-:W2:Y:S01]  /*0010*/  S2R R170, SR_TID.X ;  /* 0x0000000000aa7919 */ /* 0x000ea20000002100 */
[----:B------:R-:W3:Y:S01]  /*0020*/  LDCU.64 UR8, c[0x0][0x890] ;  /* 0x00011200ff0877ac */ /* 0x000ee20008000a00 */
[----:B------:R-:W-:Y:S02]  /*0030*/  PRMT R158, RZ, 0x7610, R158 ;  /* 0x00007610ff9e7816 */ /* 0x000fe4000000009e */
[----:B------:R-:W-:Y:S01]  /*0040*/  ELECT P3, URZ, PT ;  /* 0x0000000000ff782f */ /* 0x000fe20003860000 */
[----:B---3--:R-:W-:-:S04]  /*0050*/  UISETP.NE.U32.AND UP0, UPT, UR8, URZ, UPT ;  /* 0x000000ff0800728c */ /* 0x008fc8000bf05070 */
[----:B------:R-:W-:Y:S01]  /*0060*/  UISETP.NE.AND.EX UP0, UPT, UR9, URZ, UPT, UP0 ;  /* 0x000000ff0900728c */ /* 0x000fe2000bf05300 */
[----:B--2---:R-:W-:-:S05]  /*0070*/  SHF.R.U32.HI R159, RZ, 0x5, R170 ;  /* 0x00000005ff9f7819 */ /* 0x004fca00000116aa */
[----:B------:R-:W2:Y:S02]  /*0080*/  SHFL.IDX PT, R0, R159, RZ, 0x1f ;  /* 0x00001fff9f007589 */ /* 0x000ea400000e0000 */
[----:B--2---:R-:W-:Y:S01]  /*0090*/  R2UR UR17, R0 ;  /* 0x00000000001172ca */ /* 0x004fe200000e0000 */
[----:B-1----:R-:W-:-:S14]  /*00a0*/  BRA.U UP0, `(.L_x_0) ;  /* 0x0000000100307547 */ /* 0x002fdc000b800000 */
[----:B------:R-:W1:Y:S02]  /*00b0*/  LDCU.64 UR4, c[0x0][0x888] ;  /* 0x00011100ff0477ac */ /* 0x000e640008000a00 */
[----:B-1----:R-:W-:-:S04]  /*00c0*/  UISETP.NE.U32.AND UP0, UPT, UR4, URZ, UPT ;  /* 0x000000ff0400728c */ /* 0x002fc8000bf05070 */
[----:B------:R-:W-:-:S09]  /*00d0*/  UISETP.NE.AND.EX UP0, UPT, UR5, URZ, UPT, UP0 ;  /* 0x000000ff0500728c */ /* 0x000fd2000bf05300 */
[----:B------:R-:W-:Y:S05]  /*00e0*/  BRA.U !UP0, `(.L_x_1) ;  /* 0x0000000108147547 */ /* 0x000fea000b800000 */
[----:B------:R-:W1:Y:S01]  /*00f0*/  LDC.64 R2, c[0x0][0x888] ;  /* 0x00022200ff027b82 */ /* 0x000e620000000a00 */
[----:B------:R-:W1:Y:S02]  /*0100*/  LDCU.64 UR4, c[0x0][0x358] ;  /* 0x00006b00ff0477ac */ /* 0x000e640008000a00 */
[----:B-1----:R1:W5:Y:S01]  /*0110*/  LDG.E R73, desc[UR4][R2.64] ;  /* 0x0000000402497981 */ /* 0x002362000c1e1900 */
[----:B------:R-:W-:Y:S01]  /*0120*/  HFMA2 R158, -RZ, RZ, 0, 5.9604644775390625e-08 ;  /* 0x00000001ff9e7431 */ /* 0x000fe200000001ff */
[----:B------:R-:W-:Y:S05]  /*0130*/  BRA `(.L_x_0) ;  /* 0x00000000000c7947 */ /* 0x000fea0003800000 */
.L_x_1:
[----:B------:R-:W1:Y:S01]  /*0140*/  LDCU UR4, c[0x0][0x880] ;  /* 0x00011000ff0477ac */ /* 0x000e620008000800 */
[----:B------:R-:W-:Y:S01]  /*0150*/  HFMA2 R158, -RZ, RZ, 0, 5.9604644775390625e-08 ;  /* 0x00000001ff9e7431 */ /* 0x000fe200000001ff */
[----:B-1----:R-:W-:-:S07]  /*0160*/  MOV R73, UR4 ;  /* 0x0000000400497c02 */ /* 0x002fce0008000f00 */
.L_x_0:
[----:B------:R-:W2:Y:S02]  /*0170*/  LDCU.64 UR4, c[0x0][0x8b0] ;  /* 0x00011600ff0477ac */ /* 0x000ea40008000a00 */
[----:B--2---:R-:W-:-:S04]  /*0180*/  UISETP.NE.U32.AND UP0, UPT, UR4, URZ, UPT ;  /* 0x000000ff0400728c */ /* 0x004fc8000bf05070 */
[----:B------:R-:W-:-:S09]  /*0190*/  UISETP.NE.AND.EX UP0, UPT, UR5, URZ, UPT, UP0 ;  /* 0x000000ff0500728c */ /* 0x000fd2000bf05300 */
[----:B------:R-:W-:Y:S05]  /*01a0*/  BRA.U UP0, `(.L_x_2) ;  /* 0x0000000100287547 */ /* 0x000fea000b800000 */
[----:B------:R-:W2:Y:S02]  /*01b0*/  LDCU.64 UR4, c[0x0][0x8a8] ;  /* 0x00011500ff0477ac */ /* 0x000ea40008000a00 */
[----:B--2---:R-:W-:-:S04]  /*01c0*/  UISETP.NE.U32.AND UP0, UPT, UR4, URZ, UPT ;  /* 0x000000ff0400728c */ /* 0x004fc8000bf05070 */
[----:B------:R-:W-:-:S09]  /*01d0*/  UISETP.NE.AND.EX UP0, UPT, UR5, URZ, UPT, UP0 ;  /* 0x000000ff0500728c */ /* 0x000fd2000bf05300 */
[----:B------:R-:W-:Y:S05]  /*01e0*/  BRA.U !UP0, `(.L_x_3) ;  /* 0x0000000108107547 */ /* 0x000fea000b800000 */
[----:B------:R-:W2:Y:S01]  /*01f0*/  LDC.64 R70, c[0x0][0x8a8] ;  /* 0x00022a00ff467b82 */ /* 0x000ea20000000a00 */
[----:B------:R-:W2:Y:S02]  /*0200*/  LDCU.64 UR4, c[0x0][0x358] ;  /* 0x00006b00ff0477ac */ /* 0x000ea40008000a00 */
[----:B--2---:R2:W5:Y:S01]  /*0210*/  LDG.E R70, desc[UR4][R70.64] ;  /* 0x0000000446467981 */ /* 0x004562000c1e1900 */
[----:B------:R-:W-:Y:S05]  /*0220*/  BRA `(.L_x_2) ;  /* 0x0000000000087947 */ /* 0x000fea0003800000 */
.L_x_3:
[----:B------:R-:W2:Y:S02]  /*0230*/  LDCU UR4, c[0x0][0x8a0] ;  /* 0x00011400ff0477ac */ /* 0x000ea40008000800 */
[----:B--2---:R-:W-:Y:S02]  /*0240*/  MOV R70, UR4 ;  /* 0x0000000400467c02 */ /* 0x004fe40008000f00 */
.L_x_2:
[----:B------:R-:W-:Y:S01]  /*0250*/  IMAD.U32 R0, RZ, RZ, UR17 ;  /* 0x00000011ff007e24 */ /* 0x000fe2000f8e00ff */
[----:B------:R-:W-:Y:S04]  /*0260*/  BSSY.RECONVERGENT B0, `(.L_x_4) ;  /* 0x000000c000007945 */ /* 0x000fe80003800200 */
[C---:B------:R-:W-:Y:S02]  /*0270*/  ISETP.NE.OR P1, PT, R0.reuse, 0x1, !P3 ;  /* 0x000000010000780c */ /* 0x040fe40005f25670 */
[----:B------:R-:W-:-:S11]  /*0280*/  ISETP.NE.OR P0, PT, R0, 0x3, !P3 ;  /* 0x000000030000780c */ /* 0x000fd60005f05670 */
[----:B------:R-:W-:Y:S05]  /*0290*/  @P1 BRA `(.L_x_5) ;  /* 0x0000000000201947 */ /* 0x000fea0003800000 */
[----:B------:R-:W3:Y:S02]  /*02a0*/  LDCU.64 UR4, c[0x0][0x348] ;  /* 0x00006900ff0477ac */ /* 0x000ee40008000a00 */
[----:B---3--:R-:W-:Y:S02]  /*02b0*/  UIADD3 UR6, UP1, UPT, UR4, 0x80, URZ ;  /* 0x0000008004067890 */ /* 0x008fe4000ff3e0ff */
[----:B------:R-:W-:Y:S02]  /*02c0*/  UIADD3 UR4, UP0, UPT, UR4, 0x180, URZ ;  /* 0x0000018004047890 */ /* 0x000fe4000ff1e0ff */
[----:B------:R-:W-:Y:S02]  /*02d0*/  UIADD3.X UR7, UPT, UPT, URZ, UR5, URZ, UP1, !UPT ;  /* 0x00000005ff077290 */ /* 0x000fe40008ffe4ff */
[----:B------:R-:W-:-:S07]  /*02e0*/  UIADD3.X UR5, UPT, UPT, URZ, UR5, URZ, UP0, !UPT ;  /* 0x00000005ff057290 */ /* 0x000fce00087fe4ff */
[----:B------:R3:W-:Y:S02]  /*02f0*/  UTMACCTL.PF [UR6] ;  /* 0x00000000060079b9 */ /* 0x0007e40008040000 */
[----:B------:R3:W-:Y:S02]  /*0300*/  UTMACCTL.PF [UR4] ;  /* 0x00000000040079b9 */ /* 0x0007e40008040000 */
[----:B---3--:R-:W-:Y:S01]  /*0310*/  NOP ;  /* 0x0000000000007918 */ /* 0x008fe20000000000 */
.L_x_5:
[----:B------:R-:W-:Y:S05]  /*0320*/  BSYNC.RECONVERGENT B0 ;  /* 0x0000000000007941 */ /* 0x000fea0003800200 */
.L_x_4:
[----:B------:R-:W-:Y:S04]  /*0330*/  BSSY.RECONVERGENT B0, `(.L_x_6) ;  /* 0x000000a000007945 */ /* 0x000fe80003800200 */
        /* <DEDUP_REMOVED lines=9> */
.L_x_7:
[----:B------:R-:W-:Y:S05]  /*03d0*/  BSYNC.RECONVERGENT B0 ;  /* 0x0000000000007941 */ /* 0x000fea0003800200 */
.L_x_6:
[----:B------:R-:W3:Y:S01]  /*03e0*/  LDCU.64 UR4, c[0x0][0x888] ;  /* 0x00011100ff0477ac */ /* 0x000ee20008000a00 */
[----:B------:R-:W-:Y:S02]  /*03f0*/  UISETP.EQ.U32.AND UP1, UPT, UR8, URZ, UPT ;  /* 0x000000ff0800728c */ /* 0x000fe4000bf22070 */
[----:B------:R-:W-:Y:S02]  /*0400*/  UPLOP3.LUT UP3, UPT, UPT, UPT, UPT, 0x80, 0x8 ;  /* 0x000000000008789c */ /* 0x000fe40003f6f070 */
[----:B---3--:R-:W-:-:S04]  /*0410*/  UISETP.NE.U32.AND UP0, UPT, UR4, URZ, UPT ;  /* 0x000000ff0400728c */ /* 0x008fc8000bf05070 */
[----:B------:R-:W-:-:S04]  /*0420*/  UISETP.NE.AND.EX UP0, UPT, UR5, URZ, UPT, UP0 ;  /* 0x000000ff0500728c */ /* 0x000fc8000bf05300 */
[----:B------:R-:W-:-:S04]  /*0430*/  UISETP.EQ.OR.EX UP2, UPT, UR9, URZ, !UP0, UP1 ;  /* 0x000000ff0900728c */ /* 0x000fc8000c742710 */
[----:B------:R-:W-:-:S06]  /*0440*/  UP2UR UR4, UPR, URZ, 0x4 ;  /* 0x00000004ff047883 */ /* 0x000fcc0008000000 */
[----:B------:R-:W-:Y:S01]  /*0450*/  MOV R161, UR4 ;  /* 0x0000000400a17c02 */ /* 0x000fe20008000f00 */
[----:B------:R-:W-:Y:S06]  /*0460*/  BRA.U !UP2, `(.L_x_8) ;  /* 0x000000010a207547 */ /* 0x000fec000b800000 */
[----:B------:R-:W-:Y:S01]  /*0470*/  UISETP.NE.U32.AND UP1, UPT, UR8, URZ, UPT ;  /* 0x000000ff0800728c */ /* 0x000fe2000bf25070 */
[----:B-----5:R-:W-:Y:S01]  /*0480*/  FSETP.NEU.AND P0, PT, R73, RZ, PT ;  /* 0x000000ff4900720b */ /* 0x020fe20003f0d000 */
[----:B------:R-:W-:Y:S02]  /*0490*/  USEL UR4, URZ, 0xffffffff, UP0 ;  /* 0xffffffffff047887 */ /* 0x000fe40008000000 */
[----:B------:R-:W-:-:S10]  /*04a0*/  UISETP.NE.AND.EX UP1, UPT, UR9, URZ, UPT, UP1 ;  /* 0x000000ff0900728c */ /* 0x000fd4000bf25310 */
[----:B------:R-:W-:Y:S01]  /*04b0*/  VOTEU.ANY UP0, P0 ;  /* 0x0000000000ff7886 */ /* 0x000fe20000000100 */
[----:B------:R-:W-:-:S04]  /*04c0*/  @!UP1 USEL UR4, URZ, 0xffffffff, UP0 ;  /* 0xffffffffff049887 */ /* 0x000fc80008000000 */
[----:B------:R-:W-:-:S04]  /*04d0*/  ULOP3.LUT UR4, UR4, 0x1, URZ, 0xc0, !UPT ;  /* 0x0000000104047892 */ /* 0x000fc8000f8ec0ff */
[----:B------:R-:W-:-:S11]  /*04e0*/  UISETP.NE.U32.AND UP3, UPT, UR4, 0x1, UPT ;  /* 0x000000010400788c */ /* 0x000fd6000bf65070 */
.L_x_8:
[----:B-1----:R-:W1:Y:S01]  /*04f0*/  SHFL.IDX PT, R2, R159, RZ, 0x1f ;  /* 0x00001fff9f027589 */ /* 0x002e6200000e0000 */
[----:B------:R-:W-:-:S04]  /*0500*/  UISETP.NE.AND UP0, UPT, UR17, 0x2, UPT ;  /* 0x000000021100788c */ /* 0x000fc8000bf05270 */
[----:B------:R-:W-:Y:S01]  /*0510*/  USEL UR37, URZ, 0x1, UP0 ;  /* 0x00000001ff257887 */ /* 0x000fe20008000000 */
[----:B-1----:R-:W-:-:S13]  /*0520*/  ISETP.NE.AND P0, PT, R2, RZ, PT ;  /* 0x000000ff0200720c */ /* 0x002fda0003f05270 */
[----:B------:R-:W-:Y:S05]  /*0530*/  @P0 BRA `(.L_x_9) ;  /* 0x0000000400040947 */ /* 0x000fea0003800000 */
[----:B------:R-:W-:Y:S01]  /*0540*/  ELECT P0, URZ, PT ;  /* 0x0000000000ff782f */ /* 0x000fe20003800000 */
[----:B------:R-:W-:-:S12]  /*0550*/  BSSY.RECONVERGENT B0, `(.L_x_9) ;  /* 0x000003f000007945 */ /* 0x000fd80003800200 */
[----:B------:R-:W-:Y:S05]  /*0560*/  @!P0 BRA `(.L_x_10) ;  /* 0x0000000000f48947 */ /* 0x000fea0003800000 */
[----:B------:R-:W1:Y:S01]  /*0570*/  S2UR UR4, SR_CgaCtaId ;  /* 0x00000000000479c3 */ /* 0x000e620000008800 */
[----:B------:R-:W-:Y:S01]  /*0580*/  UMOV UR5, 0x400 ;  /* 0x0000040000057882 */ /* 0x000fe20000000000 */
[----:B------:R-:W-:Y:S01]  /*0590*/  UMOV UR8, 0x1 ;  /* 0x0000000100087882 */ /* 0x000fe20000000000 */
[----:B------:R-:W-:Y:S01]  /*05a0*/  UMOV UR6, 0x2 ;  /* 0x0000000200067882 */ /* 0x000fe20000000000 */
[----:B------:R-:W-:-:S04]  /*05b0*/  UIADD3 UR8, UPT, UPT, -UR8, 0x100000, URZ ;  /* 0x0010000008087890 */ /* 0x000fc8000fffe1ff */
[----:B------:R-:W-:Y:S02]  /*05c0*/  USHF.L.U32 UR9, UR8, 0xb, URZ ;  /* 0x0000000b08097899 */ /* 0x000fe400080006ff */
[----:B------:R-:W-:Y:S02]  /*05d0*/  USHF.L.U32 UR8, UR8, 0x1, URZ ;  /* 0x0000000108087899 */ /* 0x000fe400080006ff */
[----:B------:R-:W-:-:S04]  /*05e0*/  UIADD3 UR6, UPT, UPT, -UR6, 0x100000, URZ ;  /* 0x0010000006067890 */ /* 0x000fc8000fffe1ff */
[----:B------:R-:W-:Y:S02]  /*05f0*/  USHF.L.U32 UR7, UR6, 0xb, URZ ;  /* 0x0000000b06077899 */ /* 0x000fe400080006ff */
[----:B------:R-:W-:Y:S02]  /*0600*/  USHF.L.U32 UR6, UR6, 0x1, URZ ;  /* 0x0000000106067899 */ /* 0x000fe400080006ff */
[----:B-1----:R-:W-:Y:S01]  /*0610*/  ULEA UR4, UR4, UR5, 0x18 ;  /* 0x0000000504047291 */ /* 0x002fe2000f8ec0ff */
[----:B------:R-:W1:Y:S11]  /*0620*/  FENCE.VIEW.ASYNC.S ;  /* 0x00000000000073c6 */ /* 0x000e760000000000 */
[----:B-1----:R1:W3:Y:S01]  /*0630*/  SYNCS.EXCH.64 URZ, [UR4], UR8 ;  /* 0x0000000804ff75b2 */ /* 0x0022e20008000100 */
[----:B------:R1:W4:Y:S01]  /*0640*/  SYNCS.EXCH.64 URZ, [UR4+0xc0], UR6 ;  /* 0x0000c00604ff75b2 */ /* 0x0003220008000100 */
[----:B------:R1:W1:Y:S01]  /*0650*/  SYNCS.EXCH.64 URZ, [UR4+0x8], UR8 ;  /* 0x0000080804ff75b2 */ /* 0x0002620008000100 */
        /* <DEDUP_REMOVED lines=45> */
[----:B---34-:R-:W-:Y:S01]  /*0930*/  NOP ;  /* 0x0000000000007918 */ /* 0x018fe20000000000 */
.L_x_10:
[----:B-1----:R-:W-:Y:S05]  /*0940*/  BSYNC.RECONVERGENT B0 ;  /* 0x0000000000007941 */ /* 0x002fea0003800200 */
.L_x_9:
[----:B------:R-:W1:Y:S01]  /*0950*/  SHFL.IDX PT, R2, R159, RZ, 0x1f ;  /* 0x00001fff9f027589 */ /* 0x000e6200000e0000 */
[----:B------:R-:W-:Y:S01]  /*0960*/  NOP ;  /* 0x0000000000007918 */ /* 0x000fe20000000000 */
[----:B-1----:R-:W-:-:S13]  /*0970*/  ISETP.NE.AND P0, PT, R2, 0x1, PT ;  /* 0x000000010200780c */ /* 0x002fda0003f05270 */
[----:B------:R-:W-:Y:S05]  /*0980*/  @P0 BRA `(.L_x_11) ;  /* 0x0000000000480947 */ /* 0x000fea0003800000 */
        /* <DEDUP_REMOVED lines=9> */
[----:B------:R-:W-:Y:S01]  /*0a20*/  USHF.L.U32 UR6, UR6, 0x1, URZ ;  /* 0x0000000106067899 */ /* 0x000fe200080006ff */
[----:B------:R-:W-:Y:S01]  /*0a30*/  ELECT P0, URZ, PT ;  /* 0x0000000000ff782f */ /* 0x000fe20003800000 */
[----:B-1----:R-:W-:Y:S01]  /*0a40*/  ULEA UR4, UR4, UR5, 0x18 ;  /* 0x0000000504047291 */ /* 0x002fe2000f8ec0ff */
[----:B------:R-:W1:Y:S11]  /*0a50*/  FENCE.VIEW.ASYNC.S ;  /* 0x00000000000073c6 */ /* 0x000e760000000000 */
[----:B-1----:R1:W3:Y:S01]  /*0a60*/  SYNCS.EXCH.64 URZ, [UR4+0x180], UR8 ;  /* 0x0001800804ff75b2 */ /* 0x0022e20008000100 */
[----:B------:R1:W4:Y:S01]  /*0a70*/  SYNCS.EXCH.64 URZ, [UR4+0x190], UR6 ;  /* 0x0001900604ff75b2 */ /* 0x0003220008000100 */
[----:B------:R1:W1:Y:S01]  /*0a80*/  SYNCS.EXCH.64 URZ, [UR4+0x188], UR8 ;  /* 0x0001880804ff75b2 */ /* 0x0002620008000100 */
[----:B------:R1:W1:Y:S01]  /*0a90*/  SYNCS.EXCH.64 URZ, [UR4+0x198], UR6 ;  /* 0x0001980604ff75b2 */ /* 0x0002620008000100 */
[----:B------:R-:W-:Y:S01]  /*0aa0*/  NOP ;  /* 0x0000000000007918 */ /* 0x000fe20000000000 */
.L_x_11:
[----:B------:R-:W2:Y:S01]  /*0ab0*/  SHFL.IDX PT, R2, R159, RZ, 0x1f ;  /* 0x00001fff9f027589 */ /* 0x000ea200000e0000 */
[----:B------:R-:W-:Y:S01]  /*0ac0*/  NOP ;  /* 0x0000000000007918 */ /* 0x000fe20000000000 */
[----:B--2---:R-:W-:-:S13]  /*0ad0*/  ISETP.NE.AND P0, PT, R2, 0x3, PT ;  /* 0x000000030200780c */ /* 0x004fda0003f05270 */
[----:B------:R-:W-:Y:S05]  /*0ae0*/  @P0 BRA `(.L_x_12) ;  /* 0x0000000000300947 */ /* 0x000fea0003800000 */
[----:B-1----:R-:W1:Y:S01]  /*0af0*/  S2UR UR6, SR_CgaCtaId ;  /* 0x00000000000679c3 */ /* 0x002e620000008800 */
[----:B------:R-:W-:Y:S01]  /*0b00*/  UMOV UR4, 0x400 ;  /* 0x0000040000047882 */ /* 0x000fe20000000000 */
[----:B------:R-:W-:Y:S01]  /*0b10*/  UMOV UR5, 0x20 ;  /* 0x0000002000057882 */ /* 0x000fe20000000000 */
[----:B------:R-:W-:Y:S01]  /*0b20*/  ELECT P0, URZ, PT ;  /* 0x0000000000ff782f */ /* 0x000fe20003800000 */
[----:B-1----:R-:W-:Y:S02]  /*0b30*/  ULEA UR6, UR6, UR4, 0x18 ;  /* 0x0000000406067291 */ /* 0x002fe4000f8ec0ff */
[----:B------:R-:W-:-:S04]  /*0b40*/  UIADD3 UR4, UPT, UPT, -UR5, 0x100000, URZ ;  /* 0x0010000005047890 */ /* 0x000fc8000fffe1ff */
[----:B------:R-:W-:Y:S02]  /*0b50*/  USHF.L.U32 UR5, UR4, 0xb, URZ ;  /* 0x0000000b04057899 */ /* 0x000fe400080006ff */
[----:B------:R-:W-:Y:S01]  /*0b60*/  USHF.L.U32 UR4, UR4, 0x1, URZ ;  /* 0x0000000104047899 */ /* 0x000fe200080006ff */
[----:B------:R-:W1:Y:S11]  /*0b70*/  FENCE.VIEW.ASYNC.S ;  /* 0x00000000000073c6 */ /* 0x000e760000000000 */
[----:B-1----:R2:W1:Y:S01]  /*0b80*/  SYNCS.EXCH.64 URZ, [UR6+0x1a0], UR4 ;  /* 0x0001a00406ff75b2 */ /* 0x0024620008000100 */
[----:B------:R2:W1:Y:S02]  /*0b90*/  SYNCS.EXCH.64 URZ, [UR6+0x1a8], UR4 ;  /* 0x0001a80406ff75b2 */ /* 0x0004640008000100 */
[----:B--2---:R-:W-:Y:S01]  /*0ba0*/  NOP ;  /* 0x0000000000007918 */ /* 0x004fe20000000000 */
.L_x_12:
[----:B------:R-:W2:Y:S01]  /*0bb0*/  SHFL.IDX PT, R2, R159, RZ, 0x1f ;  /* 0x00001fff9f027589 */ /* 0x000ea200000e0000 */
[----:B------:R-:W-:Y:S01]  /*0bc0*/  NOP ;  /* 0x0000000000007918 */ /* 0x000fe20000000000 */
[----:B--2---:R-:W-:-:S13]  /*0bd0*/  ISETP.NE.AND P0, PT, R2, 0x4, PT ;  /* 0x000000040200780c */ /* 0x004fda0003f05270 */
[----:B------:R-:W-:Y:S05]  /*0be0*/  @P0 BRA `(.L_x_13) ;  /* 0x00000000004c0947 */ /* 0x000fea0003800000 */
[----:B-1----:R-:W1:Y:S01]  /*0bf0*/  S2UR UR6, SR_CgaCtaId ;  /* 0x00000000000679c3 */ /* 0x002e620000008800 */
[----:B------:R-:W-:Y:S01]  /*0c00*/  UMOV UR4, 0x1e0 ;  /* 0x000001e000047882 */ /* 0x000fe20000000000 */
[----:B------:R-:W-:Y:S01]  /*0c10*/  UMOV UR5, 0x400 ;  /* 0x0000040000057882 */ /* 0x000fe20000000000 */
[----:B------:R-:W-:Y:S01]  /*0c20*/  USEL UR4, UR4, 0x1a0, UP3 ;  /* 0x000001a004047887 */ /* 0x000fe20009800000 */
[----:B------:R-:W-:Y:S01]  /*0c30*/  UMOV UR8, 0x1 ;  /* 0x0000000100087882 */ /* 0x000fe20000000000 */
[----:B------:R-:W-:Y:S01]  /*0c40*/  ELECT P0, URZ, PT ;  /* 0x0000000000ff782f */ /* 0x000fe20003800000 */
[----:B------:R-:W-:-:S04]  /*0c50*/  UIADD3 UR8, UPT, UPT, -UR8, 0x100000, URZ ;  /* 0x0010000008087890 */ /* 0x000fc8000fffe1ff */
[----:B------:R-:W-:Y:S02]  /*0c60*/  USHF.L.U32 UR9, UR8, 0xb, URZ ;  /* 0x0000000b08097899 */ /* 0x000fe400080006ff */
[----:B------:R-:W-:Y:S02]  /*0c70*/  USHF.L.U32 UR8, UR8, 0x1, URZ ;  /* 0x0000000108087899 */ /* 0x000fe400080006ff */
[----:B-1----:R-:W-:Y:S02]  /*0c80*/  ULEA UR6, UR6, UR5, 0x18 ;  /* 0x0000000506067291 */ /* 0x002fe4000f8ec0ff */
[----:B------:R-:W-:-:S04]  /*0c90*/  UIADD3 UR4, UPT, UPT, -UR4, 0x100000, URZ ;  /* 0x0010000004047890 */ /* 0x000fc8000fffe1ff */
[----:B------:R-:W-:Y:S02]  /*0ca0*/  USHF.L.U32 UR5, UR4, 0xb, URZ ;  /* 0x0000000b04057899 */ /* 0x000fe400080006ff */
[----:B------:R-:W-:Y:S01]  /*0cb0*/  USHF.L.U32 UR4, UR4, 0x1, URZ ;  /* 0x0000000104047899 */ /* 0x000fe200080006ff */
[----:B------:R-:W1:Y:S03]  /*0cc0*/  FENCE.VIEW.ASYNC.S ;  /* 0x00000000000073c6 */ /* 0x000e660000000000 */
[----:B-1----:R2:W1:Y:S08]  /*0cd0*/  SYNCS.EXCH.64 URZ, [UR6+0x1b0], UR8 ;  /* 0x0001b00806ff75b2 */ /* 0x0024700008000100 */
[----:B------:R2:W1:Y:S01]  /*0ce0*/  SYNCS.EXCH.64 URZ, [UR6+0x1c0], UR4 ;  /* 0x0001c00406ff75b2 */ /* 0x0004620008000100 */
[----:B------:R2:W1:Y:S01]  /*0cf0*/  SYNCS.EXCH.64 URZ, [UR6+0x1b8], UR8 ;  /* 0x0001b80806ff75b2 */ /* 0x0004620008000100 */
[----:B------:R2:W1:Y:S02]  /*0d00*/  SYNCS.EXCH.64 URZ, [UR6+0x1c8], UR4 ;  /* 0x0001c80406ff75b2 */ /* 0x0004640008000100 */
[----:B--2---:R-:W-:Y:S01]  /*0d10*/  NOP ;  /* 0x0000000000007918 */ /* 0x004fe20000000000 */
.L_x_13:
[----:B------:R-:W2:Y:S01]  /*0d20*/  SHFL.IDX PT, R2, R159, RZ, 0x1f ;  /* 0x00001fff9f027589 */ /* 0x000ea200000e0000 */
[----:B------:R-:W-:Y:S01]  /*0d30*/  NOP ;  /* 0x0000000000007918 */ /* 0x000fe20000000000 */
[----:B--2---:R-:W-:-:S13]  /*0d40*/  ISETP.NE.AND P0, PT, R2, 0x5, PT ;  /* 0x000000050200780c */ /* 0x004fda0003f05270 */
[----:B------:R-:W-:Y:S05]  /*0d50*/  @P0 BRA `(.L_x_14) ;  /* 0x0000000000580947 */ /* 0x000fea0003800000 */
[----:B-1----:R-:W1:Y:S01]  /*0d60*/  S2UR UR4, SR_CgaCtaId ;  /* 0x00000000000479c3 */ /* 0x002e620000008800 */
        /* <DEDUP_REMOVED lines=12> */
[----:B-1----:R2:W1:Y:S01]  /*0e30*/  SYNCS.EXCH.64 URZ, [UR4+0x1d0], UR8 ;  /* 0x0001d00804ff75b2 */ /* 0x0024620008000100 */
[----:B------:R2:W1:Y:S01]  /*0e40*/  SYNCS.EXCH.64 URZ, [UR4+0x1f0], UR6 ;  /* 0x0001f00604ff75b2 */ /* 0x0004620008000100 */
[----:B------:R2:W1:Y:S01]  /*0e50*/  SYNCS.EXCH.64 URZ, [UR4+0x1d8], UR8 ;  /* 0x0001d80804ff75b2 */ /* 0x0004620008000100 */
[----:B------:R2:W1:Y:S01]  /*0e60*/  SYNCS.EXCH.64 URZ, [UR4+0x1f8], UR6 ;  /* 0x0001f80604ff75b2 */ /* 0x0004620008000100 */
[----:B------:R2:W1:Y:S01]  /*0e70*/  SYNCS.EXCH.64 URZ, [UR4+0x1e0], UR8 ;  /* 0x0001e00804ff75b2 */ /* 0x0004620008000100 */
[----:B------:R2:W1:Y:S01]  /*0e80*/  SYNCS.EXCH.64 URZ, [UR4+0x200], UR6 ;  /* 0x0002000604ff75b2 */ /* 0x0004620008000100 */
[----:B------:R2:W1:Y:S01]  /*0e90*/  SYNCS.EXCH.64 URZ, [UR4+0x1e8], UR8 ;  /* 0x0001e80804ff75b2 */ /* 0x0004620008000100 */
[----:B------:R2:W1:Y:S02]  /*0ea0*/  SYNCS.EXCH.64 URZ, [UR4+0x208], UR6 ;  /* 0x0002080604ff75b2 */ /* 0x0004640008000100 */
[----:B--2---:R-:W-:Y:S01]  /*0eb0*/  NOP ;  /* 0x0000000000007918 */ /* 0x004fe20000000000 */
.L_x_14:
[----:B------:R-:W2:Y:S01]  /*0ec0*/  SHFL.IDX PT, R2, R159, RZ, 0x1f ;  /* 0x00001fff9f027589 */ /* 0x000ea200000e0000 */
[----:B------:R-:W1:Y:S01]  /*0ed0*/  S2UR UR45, SR_CgaCtaId ;  /* 0x00000000002d79c3 */ /* 0x000e620000008800 */
[----:B------:R-:W-:Y:S01]  /*0ee0*/  NOP ;  /* 0x0000000000007918 */ /* 0x000fe20000000000 */
[----:B--2---:R-:W-:-:S13]  /*0ef0*/  ISETP.NE.AND P0, PT, R2, 0x3, PT ;  /* 0x000000030200780c */ /* 0x004fda0003f05270 */
[----:B-1----:R-:W-:Y:S05]  /*0f00*/  @P0 BRA `(.L_x_15) ;  /* 0x0000000000340947 */ /* 0x002fea0003800000 */
[----:B------:R-:W-:Y:S01]  /*0f10*/  UMOV UR4, 0x400 ;  /* 0x0000040000047882 */ /* 0x000fe20000000000 */
[----:B------:R-:W-:Y:S01]  /*0f20*/  UMOV UR6, 0x20 ;  /* 0x0000002000067882 */ /* 0x000fe20000000000 */
[----:B------:R-:W-:Y:S02]  /*0f30*/  ULEA UR4, UR45, UR4, 0x18 ;  /* 0x000000042d047291 */ /* 0x000fe4000f8ec0ff */
[----:B------:R-:W-:-:S04]  /*0f40*/  UIADD3 UR6, UPT, UPT, -UR6, 0x100000, URZ ;  /* 0x0010000006067890 */ /* 0x000fc8000fffe1ff */
[----:B------:R-:W-:Y:S02]  /*0f50*/  USHF.L.U32 UR7, UR6, 0xb, URZ ;  /* 0x0000000b06077899 */ /* 0x000fe400080006ff */
[----:B------:R-:W-:Y:S01]  /*0f60*/  USHF.L.U32 UR6, UR6, 0x1, URZ ;  /* 0x0000000106067899 */ /* 0x000fe200080006ff */
[----:B------:R-:W-:Y:S01]  /*0f70*/  ELECT P0, URZ, PT ;  /* 0x0000000000ff782f */ /* 0x000fe20003800000 */
[----:B------:R-:W1:Y:S10]  /*0f80*/  FENCE.VIEW.ASYNC.S ;  /* 0x00000000000073c6 */ /* 0x000e740000000000 */
[----:B-1----:R1:W2:Y:S01]  /*0f90*/  SYNCS.EXCH.64 URZ, [UR4+0x210], UR6 ;  /* 0x0002100604ff75b2 */ /* 0x0022a20008000100 */
[----:B------:R1:W1:Y:S01]  /*0fa0*/  SYNCS.EXCH.64 URZ, [UR4+0x220], UR6 ;  /* 0x0002200604ff75b2 */ /* 0x0002620008000100 */
[----:B------:R1:W1:Y:S01]  /*0fb0*/  SYNCS.EXCH.64 URZ, [UR4+0x218], UR6 ;  /* 0x0002180604ff75b2 */ /* 0x0002620008000100 */
[----:B------:R1:W1:Y:S01]  /*0fc0*/  SYNCS.EXCH.64 URZ, [UR4+0x228], UR6 ;  /* 0x0002280604ff75b2 */ /* 0x0002620008000100 */
[----:B------:R-:W-:Y:S01]  /*0fd0*/  NOP ;  /* 0x0000000000007918 */ /* 0x000fe20000000000 */
.L_x_15:
[----:B-1----:R-:W1:Y:S01]  /*0fe0*/  LDCU UR4, c[0x0][0x36c] ;  /* 0x00006d80ff0477ac */ /* 0x002e620008000800 */
[----:B------:R-:W-:Y:S01]  /*0ff0*/  ISETP.NE.OR P3, PT, R0, 0x2, !P3 ;  /* 0x000000020000780c */ /* 0x000fe20005f65670 */
[----:B------:R-:W-:Y:S01]  /*1000*/  NOP ;  /* 0x0000000000007918 */ /* 0x000fe20000000000 */
[----:B------:R-:W-:Y:S01]  /*1010*/  LOP3.LUT R0, R170, 0x1f, RZ, 0xc0, !PT ;  /* 0x0000001faa007812 */ /* 0x000fe200078ec0ff */
[----:B------:R-:W-:Y:S02]  /*1020*/  UISETP.NE.AND UP4, UPT, UR17, URZ, UPT ;  /* 0x000000ff1100728c */ /* 0x000fe4000bf85270 */
[----:B-1----:R-:W-:-:S09]  /*1030*/  UISETP.EQ.U32.AND UP5, UPT, UR4, 0x1, UPT ;  /* 0x000000010400788c */ /* 0x002fd2000bfa2070 */
[----:B------:R-:W-:Y:S05]  /*1040*/  BRA.U !UP5, `(.L_x_16) ;  /* 0x000000010d087547 */ /* 0x000fea000b800000 */
[----:B--234-:R-:W-:Y:S01]  /*1050*/  UCGABAR_ARV ;  /* 0x00000000000079c7 */ /* 0x01cfe20008000000 */
[----:B------:R-:W-:Y:S05]  /*1060*/  BRA `(.L_x_17) ;  /* 0x0000000000047947 */ /* 0x000fea0003800000 */
.L_x_16:
[----:B--234-:R-:W-:Y:S01]  /*1070*/  NOP ;  /* 0x0000000000007918 */ /* 0x01cfe20000000000 */
.L_x_17:
[----:B------:R-:W1:Y:S01]  /*1080*/  S2UR UR7, SR_CTAID.X ;  /* 0x00000000000779c3 */ /* 0x000e620000002500 */
[----:B------:R-:W-:-:S05]  /*1090*/  CS2R.32 R160, SR_CgaSize ;  /* 0x0000000000a07805 */ /* 0x000fca0000008a00 */
[----:B------:R-:W-:-:S05]  /*10a0*/  IMAD R160, R160, -0xa0, RZ ;  /* 0xffffff60a0a07824 */ /* 0x000fca00078e02ff */
[----:B------:R-:W-:-:S14]  /*10b0*/  R2UR UR5, R160 ;  /* 0x00000000a00572ca */ /* 0x000fdc00000e0000 */
[----:B------:R-:W2:Y:S01]  /*10c0*/  LDCU UR5, c[0x0][UR5+0x2b0] ;  /* 0x00005600050577ac */ /* 0x000ea20008000800 */
[----:B------:R-:W-:-:S05]  /*10d0*/  CS2R.32 R160, SR_CgaSize ;  /* 0x0000000000a07805 */ /* 0x000fca0000008a00 */
[----:B------:R-:W-:-:S05]  /*10e0*/  IMAD R160, R160, -0xa0, RZ ;  /* 0xffffff60a0a07824 */ /* 0x000fca00078e02ff */
[----:B------:R-:W-:-:S14]  /*10f0*/  R2UR UR4, R160 ;  /* 0x00000000a00472ca */ /* 0x000fdc00000e0000 */
[----:B------:R-:W3:Y:S01]  /*1100*/  LDCU UR4, c[0x0][UR4+0x2b4] ;  /* 0x00005680040477ac */ /* 0x000ee20008000800 */
[----:B------:R-:W4:Y:S01]  /*1110*/  S2UR UR8, SR_CTAID.Y ;  /* 0x00000000000879c3 */ /* 0x000f220000002600 */
[----:B------:R-:W-:-:S05]  /*1120*/  CS2R.32 R160, SR_CgaSize ;  /* 0x0000000000a07805 */ /* 0x000fca0000008a00 */
[----:B------:R-:W-:-:S05]  /*1130*/  IMAD R160, R160, -0xa0, RZ ;  /* 0xffffff60a0a07824 */ /* 0x000fca00078e02ff */
[----:B------:R-:W-:-:S14]  /*1140*/  R2UR UR9, R160 ;  /* 0x00000000a00972ca */ /* 0x000fdc00000e0000 */
[----:B------:R-:W3:Y:S01]  /*1150*/  LDCU UR9, c[0x0][UR9+0x2a0] ;  /* 0x00005400090977ac */ /* 0x000ee20008000800 */
[----:B------:R-:W3:Y:S01]  /*1160*/  LDCU UR21, c[0x0][0xb24] ;  /* 0x00016480ff1577ac */ /* 0x000ee20008000800 */
[----:B------:R-:W1:Y:S01]  /*1170*/  S2UR UR36, SR_CTAID.Z ;  /* 0x00000000002479c3 */ /* 0x000e620000002700 */
[----:B------:R-:W-:-:S05]  /*1180*/  CS2R.32 R160, SR_CgaSize ;  /* 0x0000000000a07805 */ /* 0x000fca0000008a00 */
[----:B------:R-:W-:-:S05]  /*1190*/  IMAD R160, R160, -0xa0, RZ ;  /* 0xffffff60a0a07824 */ /* 0x000fca00078e02ff */
[----:B------:R-:W-:-:S14]  /*11a0*/  R2UR UR63, R160 ;  /* 0x00000000a03f72ca */ /* 0x000fdc00000e0000 */
[----:B------:R-:W3:Y:S01]  /*11b0*/  LDCU UR63, c[0x0][UR63+0x2a4] ;  /* 0x000054803f3f77ac */ /* 0x000ee20008000800 */
[----:B------:R-:W3:Y:S01]  /*11c0*/  LDCU UR42, c[0x0][0xb24] ;  /* 0x00016480ff2a77ac */ /* 0x000ee20008000800 */
[----:B-1----:R-:W-:Y:S01]  /*11d0*/  I2FP.F32.U32 R3, UR7 ;  /* 0x0000000700037c45 */ /* 0x002fe20008201000 */
[----:B------:R-:W1:Y:S04]  /*11e0*/  LDCU UR28, c[0x0][0xb30] ;  /* 0x00016600ff1c77ac */ /* 0x000e680008000800 */
[----:B--2---:R-:W-:Y:S01]  /*11f0*/  FMUL R3, R3, UR5 ;  /* 0x0000000503037c20 */ /* 0x004fe20008400000 */
[----:B------:R-:W-:Y:S01]  /*1200*/  USHF.L.U32 UR26, UR45, 0xb, URZ ;  /* 0x0000000b2d1a7899 */ /* 0x000fe200080006ff */
[----:B----4-:R-:W-:Y:S01]  /*1210*/  I2FP.F32.U32 R2, UR8 ;  /* 0x0000000800027c45 */ /* 0x010fe20008201000 */
[----:B---3--:R-:W-:-:S03]  /*1220*/  UISETP.GE.AND UP2, UPT, UR21, 0x1, UPT ;  /* 0x000000011500788c */ /* 0x008fc6000bf46270 */
[----:B------:R-:W2:Y:S01]  /*1230*/  F2I.U32.TRUNC.NTZ R3, R3 ;  /* 0x0000000300037305 */ /* 0x000ea2000020f000 */
[----:B------:R-:W-:Y:S01]  /*1240*/  UMOV UR16, UR7 ;  /* 0x0000000700107c82 */ /* 0x000fe20008000000 */
[----:B------:R-:W-:Y:S01]  /*1250*/  FMUL R2, R2, UR4 ;  /* 0x0000000402027c20 */ /* 0x000fe20008400000 */
[----:B------:R-:W-:-:S05]  /*1260*/  UMOV UR20, UR8 ;  /* 0x0000000800147c82 */ /* 0x000fca0008000000 */
[----:B------:R-:W3:Y:S01]  /*1270*/  F2I.U32.TRUNC.NTZ R2, R2 ;  /* 0x0000000200027305 */ /* 0x000ee2000020f000 */
[----:B--2---:R-:W-:Y:S02]  /*1280*/  R2UR UR4, R3 ;  /* 0x00000000030472ca */ /* 0x004fe400000e0000 */
[----:B---3--:R-:W-:Y:S02]  /*1290*/  R2UR UR6, R2 ;  /* 0x00000000020672ca */ /* 0x008fe400000e0000 */
[----:B------:R-:W-:-:S09]  /*12a0*/  PRMT R2, RZ, 0x7610, R2 ;  /* 0x00007610ff027816 */ /* 0x000fd20000000002 */
[----:B------:R-:W-:-:S04]  /*12b0*/  UIADD3 UR5, UPT, UPT, -UR4, URZ, URZ ;  /* 0x000000ff04057290 */ /* 0x000fc8000fffe1ff */
[----:B------:R-:W-:Y:S02]  /*12c0*/  UIMAD UR5, UR9, UR5, UR7 ;  /* 0x00000005090572a4 */ /* 0x000fe4000f8e0207 */
[----:B------:R-:W-:-:S04]  /*12d0*/  UIADD3 UR4, UPT, UPT, -UR6, URZ, URZ ;  /* 0x000000ff06047290 */ /* 0x000fc8000fffe1ff */
[----:B------:R-:W-:Y:S01]  /*12e0*/  IMAD.U32 R160, RZ, RZ, UR5 ;  /* 0x00000005ffa07e24 */ /* 0x000fe2000f8e00ff */
[----:B------:R-:W-:Y:S01]  /*12f0*/  UIMAD UR63, UR63, UR4, UR8 ;  /* 0x000000043f3f72a4 */ /* 0x000fe2000f8e0208 */
[----:B-1----:R-:W-:Y:S11]  /*1300*/  BRA.U UP4, `(.L_x_18) ;  /* 0x0000000104287547 */ /* 0x002ff6000b800000 */
[----:B------:R-:W-:Y:S01]  /*1310*/  R2UR UR4, R160 ;  /* 0x00000000a00472ca */ /* 0x000fe200000e0000 */
[----:B------:R-:W-:Y:S02]  /*1320*/  UISETP.NE.AND UP0, UPT, UR63, URZ, UPT ;  /* 0x000000ff3f00728c */ /* 0x000fe4000bf05270 */
[----:B------:R-:W-:-:S10]  /*1330*/  UISETP.NE.AND UP1, UPT, UR63, 0x1, UPT ;  /* 0x000000013f00788c */ /* 0x000fd4000bf25270 */
[----:B------:R-:W-:-:S04]  /*1340*/  UISETP.EQ.OR UP0, UPT, UR4, URZ, !UP0 ;  /* 0x000000ff0400728c */ /* 0x000fc8000c702670 */
[----:B------:R-:W-:Y:S02]  /*1350*/  USEL UR5, URZ, 0x1, !UP0 ;  /* 0x00000001ff057887 */ /* 0x000fe4000c000000 */
[----:B------:R-:W-:Y:S02]  /*1360*/  UISETP.NE.AND UP0, UPT, UR4, URZ, UPT ;  /* 0x000000ff0400728c */ /* 0x000fe4000bf05270 */
[----:B------:R-:W-:-:S04]  /*1370*/  USEL UR4, URZ, 0x2, UP1 ;  /* 0x00000002ff047887 */ /* 0x000fc80008800000 */
[----:B------:R-:W-:-:S04]  /*1380*/  USEL UR4, UR4, 0x2, UP0 ;  /* 0x0000000204047887 */ /* 0x000fc80008000000 */
[----:B------:R-:W-:-:S06]  /*1390*/  UIADD3 UR4, UPT, UPT, UR5, UR4, URZ ;  /* 0x0000000405047290 */ /* 0x000fcc000fffe0ff */
[----:B------:R-:W-:Y:S02]  /*13a0*/  MOV R2, UR4 ;  /* 0x0000000400027c02 */ /* 0x000fe40008000f00 */
.L_x_18:
[----:B------:R-:W-:Y:S05]  /*13b0*/  BRA.U !UP2, `(.L_x_19) ;  /* 0x000000010ad47547 */ /* 0x000fea000b800000 */
[----:B------:R-:W1:Y:S01]  /*13c0*/  LDCU.128 UR12, c[0x0][0xb10] ;  /* 0x00016200ff0c77ac */ /* 0x000e620008000c00 */
[----:B------:R-:W2:Y:S01]  /*13d0*/  LDCU UR6, c[0x0][0x370] ;  /* 0x00006e00ff0677ac */ /* 0x000ea20008000800 */
[----:B------:R-:W3:Y:S01]  /*13e0*/  LDCU UR5, c[0x0][0x374] ;  /* 0x00006e80ff0577ac */ /* 0x000ee20008000800 */
[----:B------:R-:W4:Y:S01]  /*13f0*/  LDCU UR27, c[0x0][0xb0c] ;  /* 0x00016180ff1b77ac */ /* 0x000f220008000800 */
[----:B------:R-:W4:Y:S01]  /*1400*/  LDCU UR4, c[0x0][0xb20] ;  /* 0x00016400ff0477ac */ /* 0x000f220008000800 */
[----:B------:R-:W4:Y:S01]  /*1410*/  LDCU.64 UR8, c[0x0][0xb28] ;  /* 0x00016500ff0877ac */ /* 0x000f220008000a00 */
[----:B-1----:R-:W-:Y:S02]  /*1420*/  UISETP.NE.AND UP0, UPT, UR14, 0x1, UPT ;  /* 0x000000010e00788c */ /* 0x002fe4000bf05270 */
[----:B---3--:R-:W-:Y:S02]  /*1430*/  UIMAD.WIDE.U32 UR10, UR5, UR15, URZ ;  /* 0x0000000f050a72a5 */ /* 0x008fe4000f8e00ff */
[----:B--2---:R-:W-:-:S02]  /*1440*/  UIMAD.WIDE.U32 UR22, UR6, UR12, URZ ;  /* 0x0000000c061672a5 */ /* 0x004fc4000f8e00ff */
[----:B----4-:R-:W-:Y:S02]  /*1450*/  UISETP.NE.AND UP1, UPT, UR27, 0x1, UPT ;  /* 0x000000011b00788c */ /* 0x010fe4000bf25270 */
[----:B------:R-:W-:Y:S01]  /*1460*/  UISETP.NE.AND UP2, UPT, UR21, 0x1, UPT ;  /* 0x000000011500788c */ /* 0x000fe2000bf45270 */
[----:B------:R-:W-:Y:S02]  /*1470*/  UMOV UR10, UR11 ;  /* 0x0000000b000a7c82 */ /* 0x000fe40008000000 */
[----:B------:R-:W-:Y:S01]  /*1480*/  UMOV UR22, UR23 ;  /* 0x0000001700167c82 */ /* 0x000fe20008000000 */
[----:B------:R-:W-:Y:S02]  /*1490*/  @UP0 USHF.R.U32.HI UR5, URZ, UR4, UR10 ;  /* 0x00000004ff050299 */ /* 0x000fe4000801160a */
[----:B------:R-:W-:Y:S02]  /*14a0*/  UIMAD.WIDE.U32 UR24, UR20, UR15, URZ ;  /* 0x0000000f141872a5 */ /* 0x000fe4000f8e00ff */
[----:B------:R-:W-:-:S02]  /*14b0*/  UIMAD.WIDE.U32 UR10, UR5, UR8, URZ ;  /* 0x00000008050a72a5 */ /* 0x000fc4000f8e00ff */
[----:B------:R-:W-:Y:S02]  /*14c0*/  @UP1 USHF.R.U32.HI UR6, URZ, UR13, UR22 ;  /* 0x0000000dff061299 */ /* 0x000fe40008011616 */
[----:B------:R-:W-:Y:S02]  /*14d0*/  UIMAD.WIDE.U32 UR18, UR16, UR12, URZ ;  /* 0x0000000c101272a5 */ /* 0x000fe4000f8e00ff */
[----:B------:R-:W-:Y:S01]  /*14e0*/  UIMAD.WIDE.U32 UR22, UR6, UR8, URZ ;  /* 0x00000008061672a5 */ /* 0x000fe2000f8e00ff */
[----:B------:R-:W-:Y:S01]  /*14f0*/  UMOV UR24, UR25 ;  /* 0x0000001900187c82 */ /* 0x000fe20008000000 */
[----:B------:R-:W-:Y:S01]  /*1500*/  UMOV UR10, UR11 ;  /* 0x0000000b000a7c82 */ /* 0x000fe20008000000 */
[----:B------:R-:W-:Y:S02]  /*1510*/  USHF.R.U32.HI UR24, URZ, UR4, UR24 ;  /* 0x00000004ff187299 */ /* 0x000fe40008011618 */
[----:B------:R-:W-:Y:S02]  /*1520*/  @UP2 USHF.R.U32.HI UR5, URZ, UR9, UR10 ;  /* 0x00000009ff052299 */ /* 0x000fe4000801160a */
[----:B------:R-:W-:Y:S01]  /*1530*/  UMOV UR7, UR23 ;  /* 0x0000001700077c82 */ /* 0x000fe20008000000 */
[----:B------:R-:W-:Y:S01]  /*1540*/  UMOV UR18, UR19 ;  /* 0x0000001300127c82 */ /* 0x000fe20008000000 */
[----:B------:R-:W-:-:S02]  /*1550*/  @UP2 USHF.R.U32.HI UR6, URZ, UR9, UR7 ;  /* 0x00000009ff062299 */ /* 0x000fc40008011607 */
[----:B------:R-:W-:Y:S02]  /*1560*/  USHF.R.U32.HI UR13, URZ, UR13, UR18 ;  /* 0x0000000dff0d7299 */ /* 0x000fe40008011612 */
[----:B------:R-:W-:Y:S02]  /*1570*/  USEL UR4, UR20, UR24, !UP0 ;  /* 0x0000001814047287 */ /* 0x000fe4000c000000 */
[----:B------:R-:W-:Y:S02]  /*1580*/  UIMAD UR7, UR5, UR21, URZ ;  /* 0x00000015050772a4 */ /* 0x000fe4000f8e02ff */
[----:B------:R-:W-:Y:S02]  /*1590*/  USEL UR5, UR16, UR13, !UP1 ;  /* 0x0000000d10057287 */ /* 0x000fe4000c800000 */
[----:B------:R-:W-:Y:S02]  /*15a0*/  UIMAD UR12, UR6, UR21, URZ ;  /* 0x00000015060c72a4 */ /* 0x000fe4000f8e02ff */
[----:B------:R-:W-:-:S02]  /*15b0*/  UISETP.GE.AND UP0, UPT, UR4, UR7, UPT ;  /* 0x000000070400728c */ /* 0x000fc4000bf06270 */
[----:B------:R-:W-:Y:S02]  /*15c0*/  UIMAD.WIDE.U32 UR10, UR4, UR8, URZ ;  /* 0x00000008040a72a5 */ /* 0x000fe4000f8e00ff */
[----:B------:R-:W-:Y:S02]  /*15d0*/  UISETP.GE.OR UP0, UPT, UR5, UR12, UP0 ;  /* 0x0000000c0500728c */ /* 0x000fe40008706670 */
[----:B------:R-:W-:Y:S02]  /*15e0*/  UIMAD.WIDE.U32 UR12, UR5, UR8, URZ ;  /* 0x00000008050c72a5 */ /* 0x000fe4000f8e00ff */
[----:B------:R-:W-:Y:S01]  /*15f0*/  UIADD3 UR10, UPT, UPT, -UR4, URZ, URZ ;  /* 0x000000ff040a7290 */ /* 0x000fe2000fffe1ff */
[----:B------:R-:W-:Y:S01]  /*1600*/  UMOV UR8, UR11 ;  /* 0x0000000b00087c82 */ /* 0x000fe20008000000 */
[----:B------:R-:W-:Y:S02]  /*1610*/  UIADD3 UR11, UPT, UPT, -UR5, URZ, URZ ;  /* 0x000000ff050b7290 */ /* 0x000fe4000fffe1ff */
[----:B------:R-:W-:-:S03]  /*1620*/  USHF.R.U32.HI UR8, URZ, UR9, UR8 ;  /* 0x00000009ff087299 */ /* 0x000fc60008011608 */
[----:B------:R-:W-:Y:S01]  /*1630*/  @!UP0 UMOV UR7, UR13 ;  /* 0x0000000d00078c82 */ /* 0x000fe20008000000 */
[----:B------:R-:W-:Y:S02]  /*1640*/  UIMAD UR20, UR14, UR10, UR20 ;  /* 0x0000000a0e1472a4 */ /* 0x000fe4000f8e0214 */
[----:B------:R-:W-:Y:S02]  /*1650*/  USEL UR8, UR4, UR8, !UP2 ;  /* 0x0000000804087287 */ /* 0x000fe4000d000000 */
[----:B------:R-:W-:Y:S02]  /*1660*/  @!UP0 USHF.R.U32.HI UR7, URZ, UR9, UR7 ;  /* 0x00000009ff078299 */ /* 0x000fe40008011607 */
[----:B------:R-:W-:Y:S02]  /*1670*/  UIADD3 UR9, UPT, UPT, -UR8, URZ, URZ ;  /* 0x000000ff08097290 */ /* 0x000fe4000fffe1ff */
[----:B------:R-:W-:Y:S02]  /*1680*/  @!UP0 USEL UR7, UR5, UR7, !UP2 ;  /* 0x0000000705078287 */ /* 0x000fe4000d000000 */
[----:B------:R-:W-:-:S02]  /*1690*/  UIMAD UR9, UR21, UR9, UR4 ;  /* 0x00000009150972a4 */ /* 0x000fc4000f8e0204 */
[----:B------:R-:W-:Y:S02]  /*16a0*/  @!UP0 UIADD3 UR8, UPT, UPT, UR8, -UR7, URZ ;  /* 0x8000000708088290 */ /* 0x000fe4000fffe0ff */
[----:B------:R-:W-:Y:S02]  /*16b0*/  @!UP0 UIMAD UR6, UR9, UR6, UR7 ;  /* 0x00000006090682a4 */ /* 0x000fe4000f8e0207 */
[----:B------:R-:W-:Y:S02]  /*16c0*/  @!UP0 UIMAD UR4, UR8, UR21, UR5 ;  /* 0x00000015080482a4 */ /* 0x000fe4000f8e0205 */
[----:B------:R-:W-:Y:S02]  /*16d0*/  UIMAD UR16, UR27, UR11, UR16 ;  /* 0x0000000b1b1072a4 */ /* 0x000fe4000f8e0210 */
[----:B------:R-:W-:Y:S01]  /*16e0*/  UIMAD UR20, UR4, UR14, UR20 ;  /* 0x0000000e041472a4 */ /* 0x000fe2000f8e0214 */
[----:B------:R-:W-:Y:S02]  /*16f0*/  @!UP0 UMOV UR5, UR6 ;  /* 0x0000000600058c82 */ /* 0x000fe40008000000 */
[----:B------:R-:W-:-:S12]  /*1700*/  UIMAD UR16, UR5, UR27, UR16 ;  /* 0x0000001b051072a4 */ /* 0x000fd8000f8e0210 */
.L_x_19:
[----:B------:R-:W-:Y:S02]  /*1710*/  UISETP.NE.AND UP1, UPT, UR28, 0x1, UPT ;  /* 0x000000011c00788c */ /* 0x000fe4000bf25270 */
[----:B------:R-:W-:Y:S02]  /*1720*/  UISETP.NE.AND UP0, UPT, UR17, 0x2, UPT ;  /* 0x000000021100788c */ /* 0x000fe4000bf05270 */
[----:B------:R-:W-:-:S05]  /*1730*/  ULOP3.LUT UR21, UR26, 0x800, URZ, 0xc0, !UPT ;  /* 0x000008001a157892 */ /* 0x000fca000f8ec0ff */
[----:B------:R-:W-:Y:S07]  /*1740*/  BRA.U UP1, `(.L_x_20) ;  /* 0x0000000101447547 */ /* 0x000fee000b800000 */
[----:B------:R-:W1:Y:S01]  /*1750*/  LDCU.128 UR8, c[0x0][0xb10] ;  /* 0x00016200ff0877ac */ /* 0x000e620008000c00 */
[----:B------:R-:W2:Y:S01]  /*1760*/  LDCU UR12, c[0x0][0xb0c] ;  /* 0x00016180ff0c77ac */ /* 0x000ea20008000800 */
[----:B------:R-:W3:Y:S01]  /*1770*/  LDCU UR13, c[0x0][0xb20] ;  /* 0x00016400ff0d77ac */ /* 0x000ee20008000800 */
[----:B-1----:R-:W-:Y:S02]  /*1780*/  UIMAD.WIDE.U32 UR6, UR16, UR8, URZ ;  /* 0x00000008100672a5 */ /* 0x002fe4000f8e00ff */
[----:B------:R-:W-:Y:S02]  /*1790*/  UIMAD.WIDE.U32 UR4, UR20, UR11, URZ ;  /* 0x0000000b140472a5 */ /* 0x000fe4000f8e00ff */
[----:B--2---:R-:W-:Y:S02]  /*17a0*/  UISETP.NE.AND UP2, UPT, UR12, 0x1, UPT ;  /* 0x000000010c00788c */ /* 0x004fe4000bf45270 */
[----:B------:R-:W-:Y:S01]  /*17b0*/  UISETP.NE.AND UP1, UPT, UR10, 0x1, UPT ;  /* 0x000000010a00788c */ /* 0x000fe2000bf25270 */
[----:B------:R-:W-:-:S02]  /*17c0*/  UMOV UR6, UR7 ;  /* 0x0000000700067c82 */ /* 0x000fc40008000000 */
[----:B------:R-:W-:Y:S01]  /*17d0*/  UMOV UR4, UR5 ;  /* 0x0000000500047c82 */ /* 0x000fe20008000000 */
[----:B------:R-:W-:Y:S02]  /*17e0*/  USHF.R.U32.HI UR6, URZ, UR9, UR6 ;  /* 0x00000009ff067299 */ /* 0x000fe40008011606 */
[----:B---3--:R-:W-:Y:S02]  /*17f0*/  USHF.R.U32.HI UR4, URZ, UR13, UR4 ;  /* 0x0000000dff047299 */ /* 0x008fe40008011604 */
[----:B------:R-:W-:Y:S02]  /*1800*/  USEL UR5, UR16, UR6, !UP2 ;  /* 0x0000000610057287 */ /* 0x000fe4000d000000 */
[----:B------:R-:W-:-:S04]  /*1810*/  USEL UR4, UR20, UR4, !UP1 ;  /* 0x0000000414047287 */ /* 0x000fc8000c800000 */
[----:B------:R-:W-:Y:S02]  /*1820*/  UIADD3 UR6, UPT, UPT, UR5, -UR4, URZ ;  /* 0x8000000405067290 */ /* 0x000fe4000fffe0ff */
[----:B------:R-:W-:Y:S02]  /*1830*/  UIADD3 UR4, UPT, UPT, -UR5, UR4, URZ ;  /* 0x0000000405047290 */ /* 0x000fe4000fffe1ff */
[----:B------:R-:W-:Y:S02]  /*1840*/  UIMAD UR20, UR6, UR10, UR20 ;  /* 0x0000000a061472a4 */ /* 0x000fe4000f8e0214 */
[----:B------:R-:W-:-:S12]  /*1850*/  UIMAD UR16, UR4, UR12, UR16 ;  /* 0x0000000c041072a4 */ /* 0x000fd8000f8e0210 */
.L_x_20:
[----:B------:R-:W-:Y:S05]  /*1860*/  BRA.U !UP5, `(.L_x_21) ;  /* 0x000000010d0c7547 */ /* 0x000fea000b800000 */
[----:B------:R-:W-:Y:S01]  /*1870*/  UCGABAR_WAIT ;  /* 0x0000000000007dc7 */ /* 0x000fe20008000000 */
[----:B------:R-:W-:Y:S01]  /*1880*/  CCTL.IVALL ;  /* 0x00000000ff00798f */ /* 0x000fe20002000000 */
[----:B------:R-:W-:Y:S05]  /*1890*/  BRA `(.L_x_22) ;  /* 0x0000000000047947 */ /* 0x000fea0003800000 */
.L_x_21:
[----:B------:R-:W-:Y:S06]  /*18a0*/  BAR.SYNC.DEFER_BLOCKING 0x0 ;  /* 0x0000000000007b1d */ /* 0x000fec0000010000 */
.L_x_22:
[----:B------:R-:W-:Y:S05]  /*18b0*/  BRA.U UP0, `(.L_x_23) ;  /* 0x0000001d00907547 */ /* 0x000fea000b800000 */
[----:B------:R-:W1:Y:S01]  /*18c0*/  LDCU UR6, c[0x0][0x38c] ;  /* 0x00007180ff0677ac */ /* 0x000e620008000800 */
[----:B------:R-:W-:Y:S01]  /*18d0*/  PLOP3.LUT P1, PT, PT, PT, UP3, 0x80, 0x8 ;  /* 0x000000000008781c */ /* 0x000fe20003f2f038 */
[----:B------:R-:W-:Y:S01]  /*18e0*/  IMAD.MOV.U32 R12, RZ, RZ, 0x1 ;  /* 0x00000001ff0c7424 */ /* 0x000fe200078e00ff */
[----:B------:R-:W-:Y:S01]  /*18f0*/  ISETP.EQ.OR P2, PT, R0, RZ, P3 ;  /* 0x000000ff0000720c */ /* 0x000fe20001f42670 */
[----:B------:R-:W-:Y:S01]  /*1900*/  UISETP.NE.AND UP1, UPT, UR17, URZ, UPT ;  /* 0x000000ff1100728c */ /* 0x000fe2000bf25270 */
[----:B------:R-:W-:Y:S02]  /*1910*/  PLOP3.LUT P1, PT, P1, PT, PT, 0x8, 0x80 ;  /* 0x000000000080781c */ /* 0x000fe40000f2e170 */
[----:B------:R-:W-:Y:S01]  /*1920*/  CS2R R10, SRZ ;  /* 0x00000000000a7805 */ /* 0x000fe2000001ff00 */
[----:B------:R-:W-:Y:S01]  /*1930*/  IMAD.MOV.U32 R9, RZ, RZ, RZ ;  /* 0x000000ffff097224 */ /* 0x000fe200078e00ff */
[----:B------:R-:W2:Y:S01]  /*1940*/  LDCU UR39, c[0x0][0x370] ;  /* 0x00006e00ff2777ac */ /* 0x000ea20008000800 */
[----:B------:R-:W-:Y:S01]  /*1950*/  IMAD.MOV.U32 R8, RZ, RZ, 0x1 ;  /* 0x00000001ff087424 */ /* 0x000fe200078e00ff */
[----:B------:R-:W3:Y:S01]  /*1960*/  LDCU.64 UR28, c[0x0][0x348] ;  /* 0x00006900ff1c77ac */ /* 0x000ee20008000a00 */
[----:B------:R-:W-:-:S02]  /*1970*/  USHF.R.U32.HI UR44, URZ, 0x5, UR21 ;  /* 0x00000005ff2c7899 */ /* 0x000fc40008011615 */
[----:B-1----:R-:W-:Y:S02]  /*1980*/  UIADD3 UR5, UPT, UPT, UR6, 0x1f, URZ ;  /* 0x0000001f06057890 */ /* 0x002fe4000fffe0ff */
[----:B------:R-:W-:Y:S02]  /*1990*/  UIADD3 UR46, UPT, UPT, UR6, 0x3e, URZ ;  /* 0x0000003e062e7890 */ /* 0x000fe4000fffe0ff */
[----:B------:R-:W-:Y:S01]  /*19a0*/  USHF.R.S32.HI UR4, URZ, 0x1f, UR5 ;  /* 0x0000001fff047899 */ /* 0x000fe20008011405 */
[----:B------:R-:W1:Y:S03]  /*19b0*/  LDCU UR38, c[0x0][0x374] ;  /* 0x00006e80ff2677ac */ /* 0x000e660008000800 */
[----:B------:R-:W-:Y:S02]  /*19c0*/  ULEA.HI UR4, UR4, UR5, URZ, 0x5 ;  /* 0x0000000504047291 */ /* 0x000fe4000f8f28ff */
[----:B------:R-:W-:-:S02]  /*19d0*/  USEL UR25, UR37, 0x2, UP1 ;  /* 0x0000000225197887 */ /* 0x000fc40008800000 */
[----:B------:R-:W-:Y:S02]  /*19e0*/  USHF.R.S32.HI UR41, URZ, 0x5, UR4 ;  /* 0x00000005ff297899 */ /* 0x000fe40008011404 */
[----:B------:R-:W-:Y:S02]  /*19f0*/  UIADD3 UR4, UPT, UPT, UR6, -0x1, URZ ;  /* 0xffffffff06047890 */ /* 0x000fe4000fffe0ff */
[----:B------:R-:W-:Y:S02]  /*1a00*/  UISETP.LT.U32.AND UP0, UPT, UR41, 0x18, UPT ;  /* 0x000000182900788c */ /* 0x000fe4000bf01070 */
[----:B------:R-:W-:Y:S02]  /*1a10*/  UISETP.GE.U32.AND UP2, UPT, UR4, -0x3f, UPT ;  /* 0xffffffc10400788c */ /* 0x000fe4000bf46070 */
[----:B------:R-:W-:Y:S01]  /*1a20*/  USEL UR40, UR41, 0x18, UP0 ;  /* 0x0000001829287887 */ /* 0x000fe20008000000 */
[----:B------:R-:W-:-:S03]  /*1a30*/  UMOV UR5, URZ ;  /* 0x000000ff00057c82 */ /* 0x000fc60008000000 */
[----:B------:R-:W-:Y:S02]  /*1a40*/  UIADD3 UR24, UPT, UPT, UR40, -0x1, URZ ;  /* 0xffffffff28187890 */ /* 0x000fe4000fffe0ff */
[----:B------:R-:W-:-:S03]  /*1a50*/  UIADD3 UR43, UPT, UPT, UR41, -UR40, URZ ;  /* 0x80000028292b7290 */ /* 0x000fc6000fffe0ff */
[----:B------:R-:W-:-:S04]  /*1a60*/  @UP2 UIADD3 UR24, UPT, UPT, UR40, URZ, URZ ;  /* 0x000000ff28182290 */ /* 0x000fc8000fffe0ff */
[----:B-123--:R-:W-:-:S12]  /*1a70*/  UIADD3 UR24, UPT, UPT, UR24, 0x1, URZ ;  /* 0x0000000118187890 */ /* 0x00efd8000fffe0ff */
.L_x_43:
[----:B------:R-:W-:Y:S01]  /*1a80*/  UISETP.NE.AND UP0, UPT, UR45, URZ, UPT ;  /* 0x000000ff2d00728c */ /* 0x000fe2000bf05270 */
[----:B-1----:R-:W1:Y:S08]  /*1a90*/  S2UR UR45, SR_CgaCtaId ;  /* 0x00000000002d79c3 */ /* 0x002e700000008800 */
[----:B------:R-:W-:Y:S05]  /*1aa0*/  BRA.U UP0, `(.L_x_24) ;  /* 0x0000000100347547 */ /* 0x000fea000b800000 */
[----:B------:R-:W2:Y:S01]  /*1ab0*/  S2R R0, SR_CgaCtaId ;  /* 0x0000000000007919 */ /* 0x000ea20000008800 */
[----:B------:R-:W-:Y:S02]  /*1ac0*/  MOV R3, 0x400 ;  /* 0x0000040000037802 */ /* 0x000fe40000000f00 */
[----:B------:R-:W-:Y:S02]  /*1ad0*/  SHF.L.U32 R2, R8, 0x1f, RZ ;  /* 0x0000001f08027819 */ /* 0x000fe400000006ff */
[----:B--2---:R-:W-:-:S05]  /*1ae0*/  LEA R0, R0, R3, 0x18 ;  /* 0x0000000300007211 */ /* 0x004fca00078ec0ff */
[----:B------:R-:W-:-:S04]  /*1af0*/  IMAD R3, R9, 0x8, R0 ;  /* 0x0000000809037824 */ /* 0x000fc800078e0200 */
[----:B------:R-:W2:Y:S02]  /*1b00*/  SYNCS.PHASECHK.TRANS64.TRYWAIT P0, [R3+URZ+0x220], R2 ;  /* 0x00022002030075a7 */ /* 0x000ea400080011ff */
[----:B--2---:R-:W-:Y:S05]  /*1b10*/  @!P0 BRA `(.L_x_25) ;  /* 0x00000078008c8947 */ /* 0x004fea0003800000 */
.L_x_134:
[----:B------:R-:W-:Y:S01]  /*1b20*/  VIADD R9, R9, 0x1 ;  /* 0x0000000109097836 */ /* 0x000fe20000000000 */
[----:B------:R2:W-:Y:S04]  /*1b30*/  SYNCS.ARRIVE.TRANS64.A1T0 RZ, [R3+URZ+0x210], RZ ;  /* 0x000210ff03ff79a7 */ /* 0x0005e800081000ff */
[----:B------:R-:W-:-:S04]  /*1b40*/  ISETP.NE.AND P0, PT, R9, 0x2, PT ;  /* 0x000000020900780c */ /* 0x000fc80003f05270 */
[----:B------:R-:W-:Y:S02]  /*1b50*/  SEL R9, R9, RZ, P0 ;  /* 0x000000ff09097207 */ /* 0x000fe40000000000 */
[----:B--2---:R-:W-:-:S04]  /*1b60*/  SEL R3, RZ, 0x1, P0 ;  /* 0x00000001ff037807 */ /* 0x004fc80000000000 */
[----:B------:R-:W-:-:S07]  /*1b70*/  LOP3.LUT R8, R8, R3, RZ, 0x3c, !PT ;  /* 0x0000000308087212 */ /* 0x000fce00078e3cff */
.L_x_24:
[----:B------:R-:W-:Y:S01]  /*1b80*/  UMOV UR6, 0x400 ;  /* 0x0000040000067882 */ /* 0x000fe20000000000 */
[----:B------:R-:W-:Y:S01]  /*1b90*/  SHF.L.U32 R0, R12, 0x1f, RZ ;  /* 0x0000001f0c007819 */ /* 0x000fe200000006ff */
[----:B-1----:R-:W-:Y:S02]  /*1ba0*/  ULEA UR6, UR45, UR6, 0x18 ;  /* 0x000000062d067291 */ /* 0x002fe4000f8ec0ff */
[----:B------:R-:W-:Y:S02]  /*1bb0*/  UISETP.GE.U32.AND UP0, UPT, UR46, 0x3f, UPT ;  /* 0x0000003f2e00788c */ /* 0x000fe4000bf06070 */
[----:B------:R-:W-:Y:S02]  /*1bc0*/  ULEA UR4, UR5, UR6, 0x3 ;  /* 0x0000000605047291 */ /* 0x000fe4000f8e18ff */
[----:B------:R-:W-:Y:S02]  /*1bd0*/  USHF.L.U32 UR11, UR20, 0x7, URZ ;  /* 0x00000007140b7899 */ /* 0x000fe400080006ff */
[----:B------:R-:W-:Y:S01]  /*1be0*/  ULEA UR35, UR16, UR44, 0x7 ;  /* 0x0000002c10237291 */ /* 0x000fe2000f8e38ff */
[----:B------:R-:W-:-:S04]  /*1bf0*/  UMOV UR13, URZ ;  /* 0x000000ff000d7c82 */ /* 0x000fc80008000000 */
[----:B------:R1:W2:Y:S01]  /*1c00*/  SYNCS.PHASECHK.TRANS64.TRYWAIT P0, [UR4+0xc0], R0 ;  /* 0x0000c000ff0075a7 */ /* 0x0002a20008001104 */
[----:B------:R-:W-:Y:S06]  /*1c10*/  BRA.U !UP0, `(.L_x_26) ;  /* 0x0000000108bc7547 */ /* 0x000fec000b800000 */
[----:B------:R-:W-:Y:S01]  /*1c20*/  UMOV UR7, URZ ;  /* 0x000000ff00077c82 */ /* 0x000fe20008000000 */
[----:B------:R-:W-:-:S05]  /*1c30*/  UMOV UR4, UR5 ;  /* 0x0000000500047c82 */ /* 0x000fca0008000000 */
.L_x_32:
[----:B------:R-:W-:Y:S01]  /*1c40*/  ULEA UR33, UR4, UR6, 0x3 ;  /* 0x0000000604217291 */ /* 0x000fe2000f8e18ff */
[----:B--2---:R-:W-:Y:S01]  /*1c50*/  @!P3 MOV R2, 0x2000 ;  /* 0x000020000002b802 */ /* 0x004fe20000000f00 */
[----:B--2-4-:R-:W-:Y:S10]  /*1c60*/  @P0 BRA `(.L_x_27) ;  /* 0x00000000000c0947 */ /* 0x014ff40003800000 */
[----:B------:R-:W-:-:S04]  /*1c70*/  SHF.L.U32 R3, R12, 0x1f, RZ ;  /* 0x0000001f0c037819 */ /* 0x000fc800000006ff */
[----:B------:R-:W2:Y:S02]  /*1c80*/  SYNCS.PHASECHK.TRANS64.TRYWAIT P0, [UR33+0xc0], R3 ;  /* 0x0000c003ff0075a7 */ /* 0x000ea40008001121 */
[----:B--2---:R-:W-:Y:S05]  /*1c90*/  @!P0 BRA `(.L_x_28) ;  /* 0x0000007800408947 */ /* 0x004fea0003800000 */
.L_x_27:
[----:B------:R2:W-:Y:S01]  /*1ca0*/  @!P3 SYNCS.ARRIVE.TRANS64 RZ, [UR33], R2 ;  /* 0x00000002ffffb9a7 */ /* 0x0005e20008000021 */
[----:B------:R-:W-:-:S04]  /*1cb0*/  ULOP3.LUT UR5, UR25, 0x2, URZ, 0xfc, !UPT ;  /* 0x0000000219057892 */ /* 0x000fc8000f8efcff */
[----:B------:R-:W-:-:S09]  /*1cc0*/  UISETP.NE.AND UP0, UPT, UR5, 0x2, UPT ;  /* 0x000000020500788c */ /* 0x000fd2000bf05270 */
[----:B------:R-:W-:Y:S05]  /*1cd0*/  BRA.U UP0, `(.L_x_29) ;  /* 0x0000000100047547 */ /* 0x000fea000b800000 */
[----:B------:R-:W-:Y:S05]  /*1ce0*/  BPT.TRAP 0x1 ;  /* 0x000000040000795c */ /* 0x000fea0000300000 */
.L_x_29:
[----:B------:R-:W-:Y:S04]  /*1cf0*/  BSSY.RECONVERGENT B0, `(.L_x_30) ;  /* 0x0000003000007945 */ /* 0x000fe80003800200 */
[----:B------:R-:W-:Y:S05]  /*1d00*/  @P2 BRA `(.L_x_31) ;  /* 0x0000000000042947 */ /* 0x000fea0003800000 */
[----:B------:R-:W-:Y:S05]  /*1d10*/  BPT.TRAP 0x1 ;  /* 0x000000040000795c */ /* 0x000fea0000300000 */
.L_x_31:
[----:B------:R-:W-:Y:S05]  /*1d20*/  BSYNC.RECONVERGENT B0 ;  /* 0x0000000000007941 */ /* 0x000fea0003800200 */
.L_x_30:
[----:B------:R-:W-:Y:S02]  /*1d30*/  UIADD3 UR5, UPT, UPT, UR4, 0x1, URZ ;  /* 0x0000000104057890 */ /* 0x000fe4000fffe0ff */
[----:B------:R-:W-:Y:S02]  /*1d40*/  UIADD3 UR16, UP1, UPT, UR28, 0x80, URZ ;  /* 0x000000801c107890 */ /* 0x000fe4000ff3e0ff */
[----:B------:R-:W-:Y:S02]  /*1d50*/  UISETP.NE.AND UP0, UPT, UR5, 0x18, UPT ;  /* 0x000000180500788c */ /* 0x000fe4000bf05270 */
[----:B------:R-:W-:Y:S02]  /*1d60*/  USHF.L.U32 UR34, UR7, 0x5, URZ ;  /* 0x0000000507227899 */ /* 0x000fe400080006ff */
[----:B------:R-:W-:Y:S02]  /*1d70*/  USEL UR9, URZ, 0x1, UP0 ;  /* 0x00000001ff097887 */ /* 0x000fe40008000000 */
[----:B------:R-:W-:-:S02]  /*1d80*/  USEL UR5, UR5, URZ, UP0 ;  /* 0x000000ff05057287 */ /* 0x000fc40008000000 */
[----:B------:R-:W-:Y:S02]  /*1d90*/  UIADD3 UR14, UP0, UPT, UR28, 0x180, URZ ;  /* 0x000001801c0e7890 */ /* 0x000fe4000ff1e0ff */
[----:B------:R-:W-:Y:S01]  /*1da0*/  ULEA UR8, UR5, UR6, 0x3 ;  /* 0x0000000605087291 */ /* 0x000fe2000f8e18ff */
[----:B------:R-:W-:Y:S01]  /*1db0*/  LOP3.LUT R12, R12, UR9, RZ, 0x3c, !PT ;  /* 0x000000090c0c7c12 */ /* 0x000fe2000f8e3cff */
[----:B------:R-:W-:Y:S02]  /*1dc0*/  UIADD3.X UR17, UPT, UPT, URZ, UR29, URZ, UP1, !UPT ;  /* 0x0000001dff117290 */ /* 0x000fe40008ffe4ff */
[----:B------:R-:W-:Y:S01]  /*1dd0*/  UIADD3.X UR15, UPT, UPT, URZ, UR29, URZ, UP0, !UPT ;  /* 0x0000001dff0f7290 */ /* 0x000fe200087fe4ff */
[----:B-1----:R-:W-:Y:S01]  /*1de0*/  SHF.L.U32 R0, R12, 0x1f, RZ ;  /* 0x0000001f0c007819 */ /* 0x002fe200000006ff */
[----:B------:R-:W-:Y:S01]  /*1df0*/  UMOV UR18, 0x0 ;  /* 0x0000000000127882 */ /* 0x000fe20000000000 */
[----:B------:R-:W-:Y:S01]  /*1e00*/  UMOV UR19, 0x10000000 ;  /* 0x1000000000137882 */ /* 0x000fe20000000000 */
[----:B------:R-:W-:Y:S01]  /*1e10*/  UMOV UR12, UR36 ;  /* 0x00000024000c7c82 */ /* 0x000fe20008000000 */
[----:B------:R3:W4:Y:S01]  /*1e20*/  SYNCS.PHASECHK.TRANS64.TRYWAIT P0, [UR8+0xc0], R0 ;  /* 0x0000c000ff0075a7 */ /* 0x0007220008001108 */
[----:B------:R-:W-:Y:S01]  /*1e30*/  USHF.L.U32 UR8, UR4, 0xc, URZ ;  /* 0x0000000c04087899 */ /* 0x000fe200080006ff */
[----:B------:R-:W-:-:S02]  /*1e40*/  UMOV UR9, UR33 ;  /* 0x0000002100097c82 */ /* 0x000fc40008000000 */
[----:B------:R-:W-:Y:S01]  /*1e50*/  UMOV UR4, 0x30000 ;  /* 0x0003000000047882 */ /* 0x000fe20000000000 */
[----:B------:R-:W-:Y:S02]  /*1e60*/  ULOP3.LUT UR32, UR8, UR21, URZ, 0xfc, !UPT ;  /* 0x0000001508207292 */ /* 0x000fe4000f8efcff */
[----:B------:R-:W-:Y:S02]  /*1e70*/  UIADD3 UR8, UPT, UPT, UR6, 0x20600, UR8 ;  /* 0x0002060006087890 */ /* 0x000fe4000fffe008 */
[----:B------:R-:W-:Y:S01]  /*1e80*/  UIADD3 UR32, UPT, UPT, UR6, 0x8600, UR32 ;  /* 0x0000860006207890 */ /* 0x000fe2000fffe020 */
[----:B------:R-:W-:Y:S01]  /*1e90*/  UMOV UR10, UR34 ;  /* 0x00000022000a7c82 */ /* 0x000fe20008000000 */
[----:B------:R-:W-:Y:S01]  /*1ea0*/  UIADD3 UR7, UPT, UPT, UR7, 0x1, URZ ;  /* 0x0000000107077890 */ /* 0x000fe2000fffe0ff */
[----:B------:R-:W-:-:S03]  /*1eb0*/  UMOV UR13, UR24 ;  /* 0x00000018000d7c82 */ /* 0x000fc60008000000 */
[----:B------:R-:W-:-:S03]  /*1ec0*/  UISETP.NE.AND UP0, UPT, UR7, UR24, UPT ;  /* 0x000000180700728c */ /* 0x000fc6000bf05270 */
[----:B------:R1:W-:Y:S01]  /*1ed0*/  UTMALDG.3D.MULTICAST [UR32], [UR16], UR4, desc[UR18] ;  /* 0x00001220100073b4 */ /* 0x0003e20008011804 */
[----:B------:R3:W-:Y:S01]  /*1ee0*/  UTMALDG.3D [UR8], [UR14], desc[UR18] ;  /* 0x000012080e0075b4 */ /* 0x0007e20008011000 */
[----:B-1----:R-:W-:-:S04]  /*1ef0*/  UMOV UR4, UR5 ;  /* 0x0000000500047c82 */ /* 0x002fc80008000000 */
[----:B---3--:R-:W-:Y:S05]  /*1f00*/  BRA.U UP0, `(.L_x_32) ;  /* 0xfffffffd004c7547 */ /* 0x008fea000b83ffff */
.L_x_26:
[----:B------:R-:W-:Y:S01]  /*1f10*/  ULEA UR4, UR5, UR6, 0x3 ;  /* 0x0000000605047291 */ /* 0x000fe2000f8e18ff */
[----:B-1----:R-:W-:Y:S01]  /*1f20*/  SHF.L.U32 R0, R12, 0x1f, RZ ;  /* 0x0000001f0c007819 */ /* 0x002fe200000006ff */
[----:B------:R-:W-:Y:S01]  /*1f30*/  @!P1 SYNCS.ARRIVE.TRANS64.A1T0 RZ, [UR6+0x1a8], RZ ;  /* 0x0001a8ffffff99a7 */ /* 0x000fe20008100006 */
[----:B------:R-:W-:-:S06]  /*1f40*/  UISETP.GT.AND UP0, UPT, UR41, UR40, UPT ;  /* 0x000000282900728c */ /* 0x000fcc000bf04270 */
[----:B--2-4-:R1:W2:Y:S03]  /*1f50*/  SYNCS.PHASECHK.TRANS64.TRYWAIT P0, [UR4+0xc0], R0 ;  /* 0x0000c000ff0075a7 */ /* 0x0142a60008001104 */
[----:B------:R-:W-:Y:S05]  /*1f60*/  BRA.U !UP0, `(.L_x_33) ;  /* 0x0000000108c07547 */ /* 0x000fea000b800000 */
[----:B------:R-:W-:Y:S01]  /*1f70*/  UIADD3 UR26, UPT, UPT, UR43, UR13, URZ ;  /* 0x0000000d2b1a7290 */ /* 0x000fe2000fffe0ff */
[----:B------:R-:W-:-:S11]  /*1f80*/  UMOV UR4, UR5 ;  /* 0x0000000500047c82 */ /* 0x000fd60008000000 */
.L_x_39:
[----:B------:R-:W-:Y:S01]  /*1f90*/  ULEA UR17, UR4, UR6, 0x3 ;  /* 0x0000000604117291 */ /* 0x000fe2000f8e18ff */
[----:B--2---:R-:W-:Y:S01]  /*1fa0*/  @!P3 MOV R2, 0x2000 ;  /* 0x000020000002b802 */ /* 0x004fe20000000f00 */
[----:B--2-4-:R-:W-:Y:S10]  /*1fb0*/  @P0 BRA `(.L_x_34) ;  /* 0x00000000000c0947 */ /* 0x014ff40003800000 */
[----:B------:R-:W-:-:S04]  /*1fc0*/  SHF.L.U32 R3, R12, 0x1f, RZ ;  /* 0x0000001f0c037819 */ /* 0x000fc800000006ff */
[----:B------:R-:W2:Y:S02]  /*1fd0*/  SYNCS.PHASECHK.TRANS64.TRYWAIT P0, [UR17+0xc0], R3 ;  /* 0x0000c003ff0075a7 */ /* 0x000ea40008001111 */
[----:B--2---:R-:W-:Y:S05]  /*1fe0*/  @!P0 BRA `(.L_x_35) ;  /* 0x0000007400848947 */ /* 0x004fea0003800000 */
.L_x_34:
[----:B------:R2:W-:Y:S01]  /*1ff0*/  @!P3 SYNCS.ARRIVE.TRANS64 RZ, [UR17], R2 ;  /* 0x00000002ffffb9a7 */ /* 0x0005e20008000011 */
[----:B------:R-:W-:-:S04]  /*2000*/  ULOP3.LUT UR5, UR25, 0x2, URZ, 0xfc, !UPT ;  /* 0x0000000219057892 */ /* 0x000fc8000f8efcff */
[----:B------:R-:W-:-:S09]  /*2010*/  UISETP.NE.AND UP0, UPT, UR5, 0x2, UPT ;  /* 0x000000020500788c */ /* 0x000fd2000bf05270 */
[----:B------:R-:W-:Y:S05]  /*2020*/  BRA.U UP0, `(.L_x_36) ;  /* 0x0000000100047547 */ /* 0x000fea000b800000 */
[----:B------:R-:W-:Y:S05]  /*2030*/  BPT.TRAP 0x1 ;  /* 0x000000040000795c */ /* 0x000fea0000300000 */
.L_x_36:
[----:B------:R-:W-:Y:S04]  /*2040*/  BSSY.RECONVERGENT B0, `(.L_x_37) ;  /* 0x0000003000007945 */ /* 0x000fe80003800200 */
[----:B------:R-:W-:Y:S05]  /*2050*/  @P2 BRA `(.L_x_38) ;  /* 0x0000000000042947 */ /* 0x000fea0003800000 */
[----:B------:R-:W-:Y:S05]  /*2060*/  BPT.TRAP 0x1 ;  /* 0x000000040000795c */ /* 0x000fea0000300000 */
.L_x_38:
[----:B------:R-:W-:Y:S05]  /*2070*/  BSYNC.RECONVERGENT B0 ;  /* 0x0000000000007941 */ /* 0x000fea0003800200 */
.L_x_37:
[----:B------:R-:W-:Y:S02]  /*2080*/  UIADD3 UR5, UPT, UPT, UR4, 0x1, URZ ;  /* 0x0000000104057890 */ /* 0x000fe4000fffe0ff */
[----:B------:R-:W-:Y:S02]  /*2090*/  UIADD3 UR14, UP1, UPT, UR28, 0x80, URZ ;  /* 0x000000801c0e7890 */ /* 0x000fe4000ff3e0ff */
[----:B------:R-:W-:Y:S02]  /*20a0*/  UISETP.NE.AND UP0, UPT, UR5, 0x18, UPT ;  /* 0x000000180500788c */ /* 0x000fe4000bf05270 */
[----:B------:R-:W-:Y:S02]  /*20b0*/  USHF.L.U32 UR18, UR13, 0x5, URZ ;  /* 0x000000050d127899 */ /* 0x000fe400080006ff */
[----:B------:R-:W-:Y:S02]  /*20c0*/  USEL UR8, URZ, 0x1, UP0 ;  /* 0x00000001ff087887 */ /* 0x000fe40008000000 */
[----:B------:R-:W-:-:S02]  /*20d0*/  USEL UR5, UR5, URZ, UP0 ;  /* 0x000000ff05057287 */ /* 0x000fc40008000000 */
[----:B------:R-:W-:Y:S02]  /*20e0*/  UIADD3 UR22, UP0, UPT, UR28, 0x180, URZ ;  /* 0x000001801c167890 */ /* 0x000fe4000ff1e0ff */
[----:B------:R-:W-:Y:S01]  /*20f0*/  LOP3.LUT R12, R12, UR8, RZ, 0x3c, !PT ;  /* 0x000000080c0c7c12 */ /* 0x000fe2000f8e3cff */
[----:B------:R-:W-:Y:S02]  /*2100*/  USHF.L.U32 UR8, UR4, 0xc, URZ ;  /* 0x0000000c04087899 */ /* 0x000fe400080006ff */
[----:B------:R-:W-:Y:S01]  /*2110*/  ULEA UR7, UR5, UR6, 0x3 ;  /* 0x0000000605077291 */ /* 0x000fe2000f8e18ff */
[----:B-1----:R-:W-:Y:S01]  /*2120*/  SHF.L.U32 R0, R12, 0x1f, RZ ;  /* 0x0000001f0c007819 */ /* 0x002fe200000006ff */
[----:B------:R-:W-:Y:S02]  /*2130*/  ULOP3.LUT UR16, UR8, UR21, URZ, 0xfc, !UPT ;  /* 0x0000001508107292 */ /* 0x000fe4000f8efcff */
[----:B------:R-:W-:Y:S02]  /*2140*/  UIADD3.X UR15, UPT, UPT, URZ, UR29, URZ, UP1, !UPT ;  /* 0x0000001dff0f7290 */ /* 0x000fe40008ffe4ff */
[----:B------:R-:W-:-:S02]  /*2150*/  UIADD3 UR16, UPT, UPT, UR6, 0x8600, UR16 ;  /* 0x0000860006107890 */ /* 0x000fc4000fffe010 */
[----:B------:R-:W-:Y:S01]  /*2160*/  UIADD3 UR8, UPT, UPT, UR6, 0x20600, UR8 ;  /* 0x0002060006087890 */ /* 0x000fe2000fffe008 */
[----:B------:R3:W4:Y:S01]  /*2170*/  SYNCS.PHASECHK.TRANS64.TRYWAIT P0, [UR7+0xc0], R0 ;  /* 0x0000c000ff0075a7 */ /* 0x0007220008001107 */
[----:B------:R-:W-:Y:S01]  /*2180*/  UIADD3.X UR23, UPT, UPT, URZ, UR29, URZ, UP0, !UPT ;  /* 0x0000001dff177290 */ /* 0x000fe200087fe4ff */
[----:B------:R-:W-:Y:S01]  /*2190*/  UMOV UR4, 0x30000 ;  /* 0x0003000000047882 */ /* 0x000fe20000000000 */
[----:B------:R-:W-:Y:S01]  /*21a0*/  UMOV UR30, 0x0 ;  /* 0x00000000001e7882 */ /* 0x000fe20000000000 */
[----:B------:R-:W-:Y:S01]  /*21b0*/  UMOV UR31, 0x10000000 ;  /* 0x10000000001f7882 */ /* 0x000fe20000000000 */
[----:B------:R-:W-:Y:S01]  /*21c0*/  UMOV UR19, UR35 ;  /* 0x0000002300137c82 */ /* 0x000fe20008000000 */
[----:B------:R-:W-:Y:S01]  /*21d0*/  UMOV UR20, UR36 ;  /* 0x0000002400147c82 */ /* 0x000fe20008000000 */
[----:B------:R-:W-:Y:S01]  /*21e0*/  UMOV UR12, UR36 ;  /* 0x00000024000c7c82 */ /* 0x000fe20008000000 */
[----:B------:R-:W-:Y:S01]  /*21f0*/  UMOV UR9, UR17 ;  /* 0x0000001100097c82 */ /* 0x000fe20008000000 */
[----:B------:R-:W-:Y:S01]  /*2200*/  UMOV UR10, UR18 ;  /* 0x00000012000a7c82 */ /* 0x000fe20008000000 */
[----:B------:R1:W-:Y:S01]  /*2210*/  UTMALDG.3D.MULTICAST [UR16], [UR14], UR4, desc[UR30] ;  /* 0x00001e100e0073b4 */ /* 0x0003e20008011804 */
[----:B------:R-:W-:-:S04]  /*2220*/  UIADD3 UR13, UPT, UPT, UR13, 0x1, URZ ;  /* 0x000000010d0d7890 */ /* 0x000fc8000fffe0ff */
[----:B------:R-:W-:Y:S01]  /*2230*/  UISETP.NE.AND UP0, UPT, UR13, UR26, UPT ;  /* 0x0000001a0d00728c */ /* 0x000fe2000bf05270 */
[----:B------:R3:W-:Y:S01]  /*2240*/  UTMALDG.3D [UR8], [UR22], desc[UR30] ;  /* 0x00001e08160075b4 */ /* 0x0007e20008011000 */
[----:B-1----:R-:W-:-:S07]  /*2250*/  UMOV UR4, UR5 ;  /* 0x0000000500047c82 */ /* 0x002fce0008000000 */
[----:B---3--:R-:W-:Y:S05]  /*2260*/  BRA.U UP0, `(.L_x_39) ;  /* 0xfffffffd00487547 */ /* 0x008fea000b83ffff */
.L_x_33:
[C---:B------:R-:W-:Y:S01]  /*2270*/  LEA R3, R11.reuse, UR6, 0x3 ;  /* 0x000000060b037c11 */ /* 0x040fe2000f8e18ff */
[----:B------:R-:W-:Y:S01]  /*2280*/  NOP ;  /* 0x0000000000007918 */ /* 0x000fe20000000000 */
[----:B-1----:R-:W-:Y:S02]  /*2290*/  SHF.L.U32 R0, R10, 0x1f, RZ ;  /* 0x0000001f0a007819 */ /* 0x002fe400000006ff */
[----:B------:R-:W-:Y:S02]  /*22a0*/  LEA R5, R11, UR6, 0x4 ;  /* 0x000000060b057c11 */ /* 0x000fe4000f8e20ff */
[----:B--2-4-:R-:W1:Y:S02]  /*22b0*/  SYNCS.PHASECHK.TRANS64.TRYWAIT P0, [R3+URZ+0x1b0], R0 ;  /* 0x0001b000030075a7 */ /* 0x014e6400080011ff */
[----:B-1----:R-:W-:Y:S05]  /*22c0*/  @!P0 BRA `(.L_x_40) ;  /* 0x0000007000e48947 */ /* 0x002fea0003800000 */
.L_x_137:
[----:B------:R-:W2:Y:S01]  /*22d0*/  LDS.128 R4, [R5+0x240] ;  /* 0x0002400005047984 */ /* 0x000ea20000000c00 */
[----:B------:R-:W-:Y:S01]  /*22e0*/  UISETP.GE.AND UP0, UPT, UR42, 0x1, UPT ;  /* 0x000000012a00788c */ /* 0x000fe2000bf06270 */
[----:B------:R-:W-:Y:S01]  /*22f0*/  @!PT LDS RZ, [RZ] ;  /* 0x00000000fffff984 */ /* 0x000fe20000000800 */
[----:B------:R-:W-:Y:S01]  /*2300*/  @!PT LDS RZ, [RZ] ;  /* 0x00000000fffff984 */ /* 0x000fe20000000800 */
[----:B------:R-:W-:Y:S01]  /*2310*/  @!PT LDS RZ, [RZ] ;  /* 0x00000000fffff984 */ /* 0x000fe20000000800 */
[----:B------:R-:W-:Y:S01]  /*2320*/  @!PT LDS RZ, [RZ] ;  /* 0x00000000fffff984 */ /* 0x000fe20000000800 */
[----:B------:R3:W-:Y:S06]  /*2330*/  MEMBAR.ALL.CTA ;  /* 0x0000000000007992 */ /* 0x0007ec0000008000 */
[----:B---3--:R-:W3:Y:S01]  /*2340*/  FENCE.VIEW.ASYNC.S ;  /* 0x00000000000073c6 */ /* 0x008ee20000000000 */
[----:B--2---:R-:W-:-:S13]  /*2350*/  LOP3.LUT P0, RZ, R6, 0x1, RZ, 0xc0, !PT ;  /* 0x0000000106ff7812 */ /* 0x004fda000780c0ff */
[----:B---3--:R-:W-:Y:S01]  /*2360*/  VOTEU.ANY UP1, P0 ;  /* 0x0000000000ff7886 */ /* 0x008fe20000020100 */
[----:B------:R-:W-:-:S13]  /*2370*/  PLOP3.LUT P0, PT, PT, PT, UP1, 0x80, 0x8 ;  /* 0x000000000008781c */ /* 0x000fda0003f0f018 */
[----:B-1----:R-:W-:Y:S02]  /*2380*/  @P0 LOP3.LUT R0, R5, 0xffff, RZ, 0xc0, !PT ;  /* 0x0000ffff05000812 */ /* 0x002fe400078ec0ff */
[----:B------:R-:W-:Y:S02]  /*2390*/  @P0 MOV R2, R4 ;  /* 0x0000000400020202 */ /* 0x000fe40000000f00 */
[----:B------:R-:W-:Y:S01]  /*23a0*/  @P0 R2UR UR7, R0 ;  /* 0x00000000000702ca */ /* 0x000fe200000e0000 */
[----:B------:R-:W-:Y:S01]  /*23b0*/  VIADD R0, R3, 0x1c0 ;  /* 0x000001c003007836 */ /* 0x000fe20000000000 */
[----:B------:R-:W-:Y:S02]  /*23c0*/  @P0 SHF.R.U32.HI R4, RZ, 0x10, R5 ;  /* 0x00000010ff040819 */ /* 0x000fe40000011605 */
[----:B------:R-:W-:Y:S02]  /*23d0*/  @P0 R2UR UR8, R2 ;  /* 0x00000000020802ca */ /* 0x000fe400000e0000 */
[----:B------:R-:W-:-:S02]  /*23e0*/  PRMT R0, RZ, 0x654, R0 ;  /* 0x00000654ff007816 */ /* 0x000fc40000000000 */
[----:B------:R-:W-:Y:S02]  /*23f0*/  @P0 R2UR UR4, R4 ;  /* 0x00000000040402ca */ /* 0x000fe400000e0000 */
[----:B------:R1:W-:Y:S03]  /*2400*/  SYNCS.ARRIVE.TRANS64.RED.A1T0 RZ, [R0+URZ], RZ ;  /* 0x000000ff00ff79a7 */ /* 0x0003e600081004ff */
[----:B------:R-:W-:-:S04]  /*2410*/  @UP1 UMOV UR27, UR7 ;  /* 0x00000007001b1c82 */ /* 0x000fc80008000000 */
[----:B------:R-:W-:-:S04]  /*2420*/  @UP1 UMOV UR37, UR8 ;  /* 0x0000000800251c82 */ /* 0x000fc80008000000 */
[----:B------:R-:W-:Y:S01]  /*2430*/  @UP1 UMOV UR36, UR4 ;  /* 0x0000000400241c82 */ /* 0x000fe20008000000 */
[----:B------:R-:W-:Y:S05]  /*2440*/  BRA.U !UP0, `(.L_x_41) ;  /* 0x0000000108d47547 */ /* 0x000fea000b800000 */
[----:B------:R-:W2:Y:S01]  /*2450*/  LDCU.128 UR12, c[0x0][0xb10] ;  /* 0x00016200ff0c77ac */ /* 0x000ea20008000c00 */
[----:B------:R-:W3:Y:S01]  /*2460*/  LDCU UR26, c[0x0][0xb20] ;  /* 0x00016400ff1a77ac */ /* 0x000ee20008000800 */
[----:B------:R-:W4:Y:S01]  /*2470*/  LDCU UR20, c[0x0][0xb0c] ;  /* 0x00016180ff1477ac */ /* 0x000f220008000800 */
[----:B------:R-:W1:Y:S01]  /*2480*/  LDCU.64 UR10, c[0x0][0xb28] ;  /* 0x00016500ff0a77ac */ /* 0x000e620008000a00 */
[----:B------:R-:W-:Y:S02]  /*2490*/  UISETP.NE.AND UP3, UPT, UR42, 0x1, UPT ;  /* 0x000000012a00788c */ /* 0x000fe4000bf65270 */
[----:B--2---:R-:W-:Y:S02]  /*24a0*/  UIMAD.WIDE.U32 UR16, UR38, UR15, URZ ;  /* 0x0000000f261072a5 */ /* 0x004fe4000f8e00ff */
[----:B------:R-:W-:Y:S02]  /*24b0*/  UIMAD.WIDE.U32 UR8, UR39, UR12, URZ ;  /* 0x0000000c270872a5 */ /* 0x000fe4000f8e00ff */
[----:B------:R-:W-:-:S02]  /*24c0*/  UISETP.NE.AND UP0, UPT, UR14, 0x1, UPT ;  /* 0x000000010e00788c */ /* 0x000fc4000bf05270 */
[----:B------:R-:W-:Y:S01]  /*24d0*/  UIMAD.WIDE.U32 UR22, UR27, UR15, URZ ;  /* 0x0000000f1b1672a5 */ /* 0x000fe2000f8e00ff */
[----:B------:R-:W-:Y:S02]  /*24e0*/  UMOV UR16, UR17 ;  /* 0x0000001100107c82 */ /* 0x000fe40008000000 */
[----:B------:R-:W-:Y:S01]  /*24f0*/  UMOV UR8, UR9 ;  /* 0x0000000900087c82 */ /* 0x000fe20008000000 */
[----:B---3--:R-:W-:Y:S02]  /*2500*/  USHF.R.U32.HI UR16, URZ, UR26, UR16 ;  /* 0x0000001aff107299 */ /* 0x008fe40008011610 */
[----:B----4-:R-:W-:Y:S02]  /*2510*/  UISETP.NE.AND UP2, UPT, UR20, 0x1, UPT ;  /* 0x000000011400788c */ /* 0x010fe4000bf45270 */
[----:B------:R-:W-:Y:S02]  /*2520*/  USHF.R.U32.HI UR8, URZ, UR13, UR8 ;  /* 0x0000000dff087299 */ /* 0x000fe40008011608 */
[----:B------:R-:W-:-:S02]  /*2530*/  USEL UR7, UR38, UR16, !UP0 ;  /* 0x0000001026077287 */ /* 0x000fc4000c000000 */
[----:B------:R-:W-:Y:S02]  /*2540*/  USEL UR8, UR39, UR8, !UP2 ;  /* 0x0000000827087287 */ /* 0x000fe4000d000000 */
[----:B-1----:R-:W-:Y:S01]  /*2550*/  UIMAD.WIDE.U32 UR16, UR7, UR10, URZ ;  /* 0x0000000a071072a5 */ /* 0x002fe2000f8e00ff */
[----:B------:R-:W-:Y:S01]  /*2560*/  UMOV UR4, UR23 ;  /* 0x0000001700047c82 */ /* 0x000fe20008000000 */
[----:B------:R-:W-:Y:S02]  /*2570*/  UIMAD.WIDE.U32 UR18, UR37, UR12, URZ ;  /* 0x0000000c251272a5 */ /* 0x000fe4000f8e00ff */
[----:B------:R-:W-:-:S03]  /*2580*/  UIMAD.WIDE.U32 UR22, UR8, UR10, URZ ;  /* 0x0000000a081672a5 */ /* 0x000fc6000f8e00ff */
[----:B------:R-:W-:Y:S01]  /*2590*/  UMOV UR16, UR17 ;  /* 0x0000001100107c82 */ /* 0x000fe20008000000 */
[----:B------:R-:W-:Y:S02]  /*25a0*/  USHF.R.U32.HI UR4, URZ, UR26, UR4 ;  /* 0x0000001aff047299 */ /* 0x000fe40008011604 */
[----:B------:R-:W-:Y:S01]  /*25b0*/  @UP3 USHF.R.U32.HI UR7, URZ, UR11, UR16 ;  /* 0x0000000bff073299 */ /* 0x000fe20008011610 */
[----:B------:R-:W-:Y:S01]  /*25c0*/  UMOV UR18, UR19 ;  /* 0x0000001300127c82 */ /* 0x000fe20008000000 */
[----:B------:R-:W-:Y:S01]  /*25d0*/  UMOV UR22, UR23 ;  /* 0x0000001700167c82 */ /* 0x000fe20008000000 */
[----:B------:R-:W-:Y:S02]  /*25e0*/  USHF.R.U32.HI UR13, URZ, UR13, UR18 ;  /* 0x0000000dff0d7299 */ /* 0x000fe40008011612 */
[----:B------:R-:W-:Y:S02]  /*25f0*/  USEL UR4, UR27, UR4, !UP0 ;  /* 0x000000041b047287 */ /* 0x000fe4000c000000 */
[----:B------:R-:W-:-:S02]  /*2600*/  @UP3 USHF.R.U32.HI UR8, URZ, UR11, UR22 ;  /* 0x0000000bff083299 */ /* 0x000fc40008011616 */
[----:B------:R-:W-:Y:S02]  /*2610*/  UIMAD UR9, UR42, UR7, URZ ;  /* 0x000000072a0972a4 */ /* 0x000fe4000f8e02ff */
[----:B------:R-:W-:Y:S02]  /*2620*/  USEL UR7, UR37, UR13, !UP2 ;  /* 0x0000000d25077287 */ /* 0x000fe4000d000000 */
[----:B------:R-:W-:Y:S02]  /*2630*/  UIMAD UR12, UR42, UR8, URZ ;  /* 0x000000082a0c72a4 */ /* 0x000fe4000f8e02ff */
[----:B------:R-:W-:Y:S02]  /*2640*/  UISETP.GE.AND UP0, UPT, UR4, UR9, UPT ;  /* 0x000000090400728c */ /* 0x000fe4000bf06270 */
[----:B------:R-:W-:Y:S02]  /*2650*/  UIMAD.WIDE.U32 UR16, UR4, UR10, URZ ;  /* 0x0000000a041072a5 */ /* 0x000fe4000f8e00ff */
[----:B------:R-:W-:-:S02]  /*2660*/  UISETP.GE.OR UP0, UPT, UR7, UR12, UP0 ;  /* 0x0000000c0700728c */ /* 0x000fc40008706670 */
        /* <DEDUP_REMOVED lines=19> */
.L_x_41:
[----:B------:R-:W2:Y:S02]  /*27a0*/  LDCU UR4, c[0x0][0xb30] ;  /* 0x00016600ff0477ac */ /* 0x000ea40008000800 */
[----:B--2---:R-:W-:-:S09]  /*27b0*/  UISETP.NE.AND UP0, UPT, UR4, 0x1, UPT ;  /* 0x000000010400788c */ /* 0x004fd2000bf05270 */
[----:B------:R-:W-:Y:S05]  /*27c0*/  BRA.U UP0, `(.L_x_42) ;  /* 0x0000000100447547 */ /* 0x000fea000b800000 */
[----:B------:R-:W2:Y:S01]  /*27d0*/  LDCU.128 UR12, c[0x0][0xb10] ;  /* 0x00016200ff0c77ac */ /* 0x000ea20008000c00 */
[----:B------:R-:W3:Y:S01]  /*27e0*/  LDCU UR16, c[0x0][0xb0c] ;  /* 0x00016180ff1077ac */ /* 0x000ee20008000800 */
[----:B------:R-:W4:Y:S01]  /*27f0*/  LDCU UR17, c[0x0][0xb20] ;  /* 0x00016400ff1177ac */ /* 0x000f220008000800 */
[----:B--2---:R-:W-:Y:S02]  /*2800*/  UIMAD.WIDE.U32 UR10, UR37, UR12, URZ ;  /* 0x0000000c250a72a5 */ /* 0x004fe4000f8e00ff */
[----:B------:R-:W-:Y:S02]  /*2810*/  UIMAD.WIDE.U32 UR8, UR27, UR15, URZ ;  /* 0x0000000f1b0872a5 */ /* 0x000fe4000f8e00ff */
[----:B---3--:R-:W-:Y:S02]  /*2820*/  UISETP.NE.AND UP2, UPT, UR16, 0x1, UPT ;  /* 0x000000011000788c */ /* 0x008fe4000bf45270 */
[----:B------:R-:W-:Y:S01]  /*2830*/  UISETP.NE.AND UP0, UPT, UR14, 0x1, UPT ;  /* 0x000000010e00788c */ /* 0x000fe2000bf05270 */
[----:B------:R-:W-:-:S02]  /*2840*/  UMOV UR7, UR11 ;  /* 0x0000000b00077c82 */ /* 0x000fc40008000000 */
[----:B------:R-:W-:Y:S01]  /*2850*/  UMOV UR4, UR9 ;  /* 0x0000000900047c82 */ /* 0x000fe20008000000 */
[----:B------:R-:W-:Y:S02]  /*2860*/  USHF.R.U32.HI UR7, URZ, UR13, UR7 ;  /* 0x0000000dff077299 */ /* 0x000fe40008011607 */
[----:B----4-:R-:W-:Y:S02]  /*2870*/  USHF.R.U32.HI UR4, URZ, UR17, UR4 ;  /* 0x00000011ff047299 */ /* 0x010fe40008011604 */
[----:B------:R-:W-:Y:S02]  /*2880*/  USEL UR7, UR37, UR7, !UP2 ;  /* 0x0000000725077287 */ /* 0x000fe4000d000000 */
[----:B------:R-:W-:-:S04]  /*2890*/  USEL UR4, UR27, UR4, !UP0 ;  /* 0x000000041b047287 */ /* 0x000fc8000c000000 */
[----:B------:R-:W-:Y:S02]  /*28a0*/  UIADD3 UR8, UPT, UPT, UR7, -UR4, URZ ;  /* 0x8000000407087290 */ /* 0x000fe4000fffe0ff */
[----:B------:R-:W-:Y:S02]  /*28b0*/  UIADD3 UR4, UPT, UPT, -UR7, UR4, URZ ;  /* 0x0000000407047290 */ /* 0x000fe4000fffe1ff */
[----:B------:R-:W-:Y:S02]  /*28c0*/  UIMAD UR27, UR8, UR14, UR27 ;  /* 0x0000000e081b72a4 */ /* 0x000fe4000f8e021b */
[----:B------:R-:W-:-:S12]  /*28d0*/  UIMAD UR37, UR4, UR16, UR37 ;  /* 0x00000010042572a4 */ /* 0x000fd8000f8e0225 */
.L_x_42:
[----:B------:R-:W-:Y:S01]  /*28e0*/  VIADD R11, R11, 0x1 ;  /* 0x000000010b0b7836 */ /* 0x000fe20000000000 */
[----:B------:R-:W-:Y:S01]  /*28f0*/  R2UR UR4, R160 ;  /* 0x00000000a00472ca */ /* 0x000fe200000e0000 */
[----:B------:R-:W-:Y:S01]  /*2900*/  UIADD3 UR20, UPT, UPT, UR27, UR63, URZ ;  /* 0x0000003f1b147290 */ /* 0x000fe2000fffe0ff */
[----:B------:R-:W-:Y:S02]  /*2910*/  PLOP3.LUT P1, PT, PT, PT, PT, 0x80, 0x8 ;  /* 0x000000000008781c */ /* 0x000fe40003f2f070 */
[----:B------:R-:W-:-:S04]  /*2920*/  ISETP.NE.AND P0, PT, R11, 0x2, PT ;  /* 0x000000020b00780c */ /* 0x000fc80003f05270 */
[----:B------:R-:W-:Y:S02]  /*2930*/  SEL R3, RZ, 0x1, P0 ;  /* 0x00000001ff037807 */ /* 0x000fe40000000000 */
[----:B------:R-:W-:Y:S02]  /*2940*/  SEL R11, R11, RZ, P0 ;  /* 0x000000ff0b0b7207 */ /* 0x000fe40000000000 */
[----:B------:R-:W-:Y:S01]  /*2950*/  LOP3.LUT R10, R10, R3, RZ, 0x3c, !PT ;  /* 0x000000030a0a7212 */ /* 0x000fe200078e3cff */
[----:B------:R-:W-:Y:S01]  /*2960*/  UIADD3 UR16, UPT, UPT, UR37, UR4, URZ ;  /* 0x0000000425107290 */ /* 0x000fe2000fffe0ff */
[----:B------:R-:W-:Y:S11]  /*2970*/  BRA.U UP1, `(.L_x_43) ;  /* 0xfffffff101407547 */ /* 0x000ff6000b83ffff */
[----:B------:R-:W-:Y:S01]  /*2980*/  UIADD3 UR7, UPT, UPT, UR6, 0xc0, URZ ;  /* 0x000000c006077890 */ /* 0x000fe2000fffe0ff */
[----:B------:R-:W-:-:S03]  /*2990*/  SHF.L.U32 R3, R12, 0x1f, RZ ;  /* 0x0000001f0c037819 */ /* 0x000fc600000006ff */
[----:B------:R-:W-:-:S09]  /*29a0*/  ULEA UR4, UR5, UR7, 0x3 ;  /* 0x0000000705047291 */ /* 0x000fd2000f8e18ff */
[----:B------:R-:W2:Y:S02]  /*29b0*/  SYNCS.PHASECHK.TRANS64.TRYWAIT P0, [UR4], R3 ;  /* 0x00000003ff0075a7 */ /* 0x000ea40008001104 */
[----:B--2---:R-:W-:Y:S05]  /*29c0*/  @!P0 BRA `(.L_x_44) ;  /* 0x0000006c00388947 */ /* 0x004fea0003800000 */
.L_x_139:
[----:B------:R-:W-:-:S04]  /*29d0*/  UIADD3 UR4, UPT, UPT, UR5, 0x1, URZ ;  /* 0x0000000105047890 */ /* 0x000fc8000fffe0ff */
[----:B------:R-:W-:-:S04]  /*29e0*/  UISETP.NE.AND UP0, UPT, UR4, 0x18, UPT ;  /* 0x000000180400788c */ /* 0x000fc8000bf05270 */
[----:B------:R-:W-:Y:S02]  /*29f0*/  USEL UR6, URZ, 0x1, UP0 ;  /* 0x00000001ff067887 */ /* 0x000fe40008000000 */
[----:B------:R-:W-:-:S04]  /*2a00*/  USEL UR4, UR4, URZ, UP0 ;  /* 0x000000ff04047287 */ /* 0x000fc80008000000 */
[----:B------:R-:W-:Y:S01]  /*2a10*/  ULEA UR5, UR4, UR7, 0x3 ;  /* 0x0000000704057291 */ /* 0x000fe2000f8e18ff */
[----:B------:R-:W-:-:S04]  /*2a20*/  LOP3.LUT R2, R12, UR6, RZ, 0x3c, !PT ;  /* 0x000000060c027c12 */ /* 0x000fc8000f8e3cff */
[----:B-1----:R-:W-:-:S04]  /*2a30*/  SHF.L.U32 R3, R2, 0x1f, RZ ;  /* 0x0000001f02037819 */ /* 0x002fc800000006ff */
[----:B------:R-:W1:Y:S02]  /*2a40*/  SYNCS.PHASECHK.TRANS64.TRYWAIT P0, [UR5], R3 ;  /* 0x00000003ff0075a7 */ /* 0x000e640008001105 */
[----:B-1----:R-:W-:Y:S05]  /*2a50*/  @!P0 BRA `(.L_x_45) ;  /* 0x0000006c002c8947 */ /* 0x002fea0003800000 */
.L_x_141:
        /* <DEDUP_REMOVED lines=9> */
.L_x_143:
        /* <DEDUP_REMOVED lines=9> */
.L_x_145:
        /* <DEDUP_REMOVED lines=9> */
.L_x_147:
        /* <DEDUP_REMOVED lines=9> */
.L_x_149:
        /* <DEDUP_REMOVED lines=9> */
.L_x_151:
        /* <DEDUP_REMOVED lines=9> */
.L_x_153:
        /* <DEDUP_REMOVED lines=9> */
.L_x_155:
        /* <DEDUP_REMOVED lines=9> */
.L_x_157:
        /* <DEDUP_REMOVED lines=9> */
.L_x_159:
        /* <DEDUP_REMOVED lines=9> */
.L_x_161:
        /* <DEDUP_REMOVED lines=9> */
.L_x_163:
        /* <DEDUP_REMOVED lines=9> */
.L_x_165:
        /* <DEDUP_REMOVED lines=9> */
.L_x_167:
        /* <DEDUP_REMOVED lines=9> */
.L_x_169:
        /* <DEDUP_REMOVED lines=9> */
.L_x_171:
        /* <DEDUP_REMOVED lines=9> */
.L_x_173:
        /* <DEDUP_REMOVED lines=9> */
.L_x_175:
        /* <DEDUP_REMOVED lines=9> */
.L_x_177:
        /* <DEDUP_REMOVED lines=9> */
.L_x_179:
        /* <DEDUP_REMOVED lines=9> */
.L_x_181:
        /* <DEDUP_REMOVED lines=9> */
.L_x_183:
[----:B------:R-:W-:-:S04]  /*3630*/  UIADD3 UR4, UPT, UPT, UR4, 0x1, URZ ;  /* 0x0000000104047890 */ /* 0x000fc8000fffe0ff */
[----:B------:R-:W-:-:S04]  /*3640*/  UISETP.NE.AND UP0, UPT, UR4, 0x18, UPT ;  /* 0x000000180400788c */ /* 0x000fc8000bf05270 */
[----:B------:R-:W-:Y:S02]  /*3650*/  USEL UR5, URZ, 0x1, UP0 ;  /* 0x00000001ff057887 */ /* 0x000fe40008000000 */
[----:B------:R-:W-:-:S04]  /*3660*/  USEL UR4, UR4, URZ, UP0 ;  /* 0x000000ff04047287 */ /* 0x000fc80008000000 */
[----:B------:R-:W-:Y:S01]  /*3670*/  ULEA UR4, UR4, UR7, 0x3 ;  /* 0x0000000704047291 */ /* 0x000fe2000f8e18ff */
[----:B-1----:R-:W-:-:S04]  /*3680*/  LOP3.LUT R3, R2, UR5, RZ, 0x3c, !PT ;  /* 0x0000000502037c12 */ /* 0x002fc8000f8e3cff */
[----:B------:R-:W-:Y:S01]  /*3690*/  SHF.L.U32 R3, R3, 0x1f, RZ ;  /* 0x0000001f03037819 */ /* 0x000fe200000006ff */
[----:B------:R-:W-:-:S07]  /*36a0*/  IMAD.U32 R0, RZ, RZ, UR4 ;  /* 0x00000004ff007e24 */ /* 0x000fce000f8e00ff */
.L_x_67:
[----:B-1----:R1:W2:Y:S02]  /*36b0*/  SYNCS.PHASECHK.TRANS64.TRYWAIT P0, [R0+URZ], R3 ;  /* 0x00000003000075a7 */ /* 0x0022a400080011ff */
[----:B--2---:R-:W-:Y:S05]  /*36c0*/  @!P0 NANOSLEEP.SYNCS 0x989680 ;  /* 0x009896800000895d */ /* 0x004fea0003900000 */
[----:B------:R-:W2:Y:S02]  /*36d0*/  @!P0 SYNCS.PHASECHK.TRANS64 P0, [R0+URZ], R3 ;  /* 0x00000003000085a7 */ /* 0x000ea400080010ff */
[----:B--2---:R-:W-:Y:S05]  /*36e0*/  @P0 EXIT ;  /* 0x000000000000094d */ /* 0x004fea0003800000 */
[----:B------:R-:W-:Y:S05]  /*36f0*/  BRA `(.L_x_67) ;  /* 0xfffffffc00ec7947 */ /* 0x000fea000383ffff */
.L_x_23:
[----:B------:R-:W-:-:S04]  /*3700*/  UISETP.NE.AND UP0, UPT, UR45, URZ, UPT ;  /* 0x000000ff2d00728c */ /* 0x000fc8000bf05270 */
[----:B------:R-:W-:-:S09]  /*3710*/  UISETP.NE.OR UP0, UPT, UR17, 0x1, UP0 ;  /* 0x000000011100788c */ /* 0x000fd20008705670 */
[----:B------:R-:W-:Y:S05]  /*3720*/  BRA.U UP0, `(.L_x_68) ;  /* 0x0000000500487547 */ /* 0x000fea000b800000 */
[----:B------:R-:W-:Y:S01]  /*3730*/  ISETP.GE.U32.AND P2, PT, R0, 0x2, PT ;  /* 0x000000020000780c */ /* 0x000fe20003f46070 */
[----:B------:R-:W-:Y:S01]  /*3740*/  IMAD.MOV.U32 R12, RZ, RZ, 0x1 ;  /* 0x00000001ff0c7424 */ /* 0x000fe200078e00ff */
[----:B------:R-:W-:Y:S02]  /*3750*/  CS2R R10, SRZ ;  /* 0x00000000000a7805 */ /* 0x000fe4000001ff00 */
[----:B------:R-:W-:Y:S01]  /*3760*/  CS2R R8, SRZ ;  /* 0x0000000000087805 */ /* 0x000fe2000001ff00 */
[----:B------:R-:W-:Y:S01]  /*3770*/  UMOV UR6, 0x400 ;  /* 0x0000040000067882 */ /* 0x000fe20000000000 */
[----:B------:R-:W-:Y:S01]  /*3780*/  UMOV UR5, URZ ;  /* 0x000000ff00057c82 */ /* 0x000fe20008000000 */
[----:B------:R-:W-:-:S12]  /*3790*/  ULEA UR6, UR45, UR6, 0x18 ;  /* 0x000000062d067291 */ /* 0x000fd8000f8ec0ff */
.L_x_72:
[----:B------:R-:W-:Y:S02]  /*37a0*/  LEA R2, R8, UR6, 0x3 ;  /* 0x0000000608027c11 */ /* 0x000fe4000f8e18ff */
[----:B------:R-:W-:-:S03]  /*37b0*/  SHF.L.U32 R5, R9, 0x1f, RZ ;  /* 0x0000001f09057819 */ /* 0x000fc600000006ff */
[----:B------:R-:W-:Y:S01]  /*37c0*/  VIADD R4, R2, 0x220 ;  /* 0x0000022002047836 */ /* 0x000fe20000000000 */
[----:B------:R-:W1:Y:S02]  /*37d0*/  SYNCS.PHASECHK.TRANS64.TRYWAIT P0, [R2+URZ+0x210], R5 ;  /* 0x00021005020075a7 */ /* 0x000e6400080011ff */
[----:B-1----:R-:W-:Y:S05]  /*37e0*/  @!P0 BRA `(.L_x_69) ;  /* 0x0000006400d88947 */ /* 0x002fea0003800000 */
.L_x_184:
[----:B------:R-:W-:Y:S01]  /*37f0*/  ULEA UR4, UR5, UR6, 0x3 ;  /* 0x0000000605047291 */ /* 0x000fe2000f8e18ff */
[----:B------:R-:W-:Y:S02]  /*3800*/  PRMT R4, RZ, 0x654, R4 ;  /* 0x00000654ff047816 */ /* 0x000fe40000000004 */
[----:B-1----:R-:W-:Y:S01]  /*3810*/  SHF.L.U32 R5, R12, 0x1f, RZ ;  /* 0x0000001f0c057819 */ /* 0x002fe200000006ff */
[----:B------:R-:W-:Y:S01]  /*3820*/  UIADD3 UR7, UPT, UPT, UR4, 0x1b0, URZ ;  /* 0x000001b004077890 */ /* 0x000fe2000fffe0ff */
[----:B------:R1:W-:Y:S05]  /*3830*/  SYNCS.ARRIVE.TRANS64.RED.A1T0 RZ, [R4+URZ], RZ ;  /* 0x000000ff04ff79a7 */ /* 0x0003ea00081004ff */
[----:B------:R-:W-:Y:S01]  /*3840*/  IMAD.U32 R7, RZ, RZ, UR7 ;  /* 0x00000007ff077e24 */ /* 0x000fe2000f8e00ff */
[----:B------:R-:W2:Y:S04]  /*3850*/  SYNCS.PHASECHK.TRANS64.TRYWAIT P0, [UR4+0x1c0], R5 ;  /* 0x0001c005ff0075a7 */ /* 0x000ea80008001104 */
[----:B------:R-:W-:Y:S01]  /*3860*/  PRMT R6, R0, 0x654, R7 ;  /* 0x0000065400067816 */ /* 0x000fe20000000007 */
[----:B-1----:R-:W-:Y:S01]  /*3870*/  @!P2 IMAD.MOV.U32 R4, RZ, RZ, 0x10 ;  /* 0x00000010ff04a424 */ /* 0x002fe200078e00ff */
[----:B--2---:R-:W-:Y:S06]  /*3880*/  @!P0 BRA `(.L_x_70) ;  /* 0x0000006400c48947 */ /* 0x004fec0003800000 */
.L_x_186:
[----:B------:R-:W-:Y:S01]  /*3890*/  ULEA UR8, UR5, UR6, 0x4 ;  /* 0x0000000605087291 */ /* 0x000fe2000f8e20ff */
[----:B------:R-:W-:Y:S01]  /*38a0*/  SEL R3, R6, R3, !P2 ;  /* 0x0000000306037207 */ /* 0x000fe20005000000 */
[----:B------:R-:W-:Y:S01]  /*38b0*/  UIADD3 UR9, UPT, UPT, UR4, 0x1b0, URZ ;  /* 0x000001b004097890 */ /* 0x000fe2000fffe0ff */
[----:B-1----:R-:W-:Y:S01]  /*38c0*/  LEA R2, R11, UR6, 0x3 ;  /* 0x000000060b027c11 */ /* 0x002fe2000f8e18ff */
[----:B------:R-:W-:Y:S01]  /*38d0*/  UIADD3 UR8, UPT, UPT, UR8, 0x240, URZ ;  /* 0x0000024008087890 */ /* 0x000fe2000fffe0ff */
[----:B------:R-:W-:Y:S01]  /*38e0*/  SHF.L.U32 R5, R10, 0x1f, RZ ;  /* 0x0000001f0a057819 */ /* 0x000fe200000006ff */
[----:B------:R1:W-:Y:S01]  /*38f0*/  @!P2 SYNCS.ARRIVE.TRANS64.RED RZ, [R3+URZ], R4 ;  /* 0x0000000403ffa9a7 */ /* 0x0003e200080004ff */
[----:B------:R-:W-:Y:S01]  /*3900*/  UIADD3 UR4, UPT, UPT, UR5, 0x1, URZ ;  /* 0x0000000105047890 */ /* 0x000fe2000fffe0ff */
[----:B------:R-:W-:-:S03]  /*3910*/  VIADD R8, R8, 0x1 ;  /* 0x0000000108087836 */ /* 0x000fc60000000000 */
[----:B------:R-:W-:Y:S02]  /*3920*/  UISETP.NE.AND UP0, UPT, UR4, 0x2, UPT ;  /* 0x000000020400788c */ /* 0x000fe4000bf05270 */
[----:B------:R-:W-:Y:S06]  /*3930*/  UGETNEXTWORKID.BROADCAST [UR8], [UR9] ;  /* 0x00000000080073ca */ /* 0x000fec0008000100 */
[----:B------:R-:W-:Y:S01]  /*3940*/  USEL UR7, URZ, 0x1, UP0 ;  /* 0x00000001ff077887 */ /* 0x000fe20008000000 */
[----:B------:R-:W-:Y:S01]  /*3950*/  ISETP.NE.AND P0, PT, R8, 0x2, PT ;  /* 0x000000020800780c */ /* 0x000fe20003f05270 */
[----:B------:R-:W-:Y:S01]  /*3960*/  USEL UR5, UR4, URZ, UP0 ;  /* 0x000000ff04057287 */ /* 0x000fe20008000000 */
[----:B------:R-:W2:Y:S03]  /*3970*/  SYNCS.PHASECHK.TRANS64.TRYWAIT P1, [R2+URZ+0x1b0], R5 ;  /* 0x0001b005020075a7 */ /* 0x000ea600080211ff */
[----:B------:R-:W-:Y:S01]  /*3980*/  LOP3.LUT R12, R12, UR7, RZ, 0x3c, !PT ;  /* 0x000000070c0c7c12 */ /* 0x000fe2000f8e3cff */
[----:B-12---:R-:W-:Y:S07]  /*3990*/  @!P1 BRA `(.L_x_71) ;  /* 0x0000006400989947 */ /* 0x006fee0003800000 */
.L_x_187:
[C---:B------:R-:W-:Y:S01]  /*39a0*/  LEA R4, R11.reuse, UR6, 0x4 ;  /* 0x000000060b047c11 */ /* 0x040fe2000f8e20ff */
[----:B-1----:R-:W-:Y:S01]  /*39b0*/  VIADD R2, R2, 0x1c0 ;  /* 0x000001c002027836 */ /* 0x002fe20000000000 */
[----:B------:R-:W-:Y:S01]  /*39c0*/  SEL R8, R8, RZ, P0 ;  /* 0x000000ff08087207 */ /* 0x000fe20000000000 */
[----:B------:R-:W-:-:S03]  /*39d0*/  VIADD R11, R11, 0x1 ;  /* 0x000000010b0b7836 */ /* 0x000fc60000000000 */
[----:B------:R-:W1:Y:S01]  /*39e0*/  LDS.128 R4, [R4+0x240] ;  /* 0x0002400004047984 */ /* 0x000e620000000c00 */
[----:B------:R-:W-:Y:S02]  /*39f0*/  PRMT R2, RZ, 0x654, R2 ;  /* 0x00000654ff027816 */ /* 0x000fe40000000002 */
[C---:B------:R-:W-:Y:S01]  /*3a00*/  ISETP.NE.AND P1, PT, R11.reuse, 0x2, PT ;  /* 0x000000020b00780c */ /* 0x040fe20003f25270 */
[----:B------:R-:W-:Y:S01]  /*3a10*/  @!PT LDS RZ, [RZ] ;  /* 0x00000000fffff984 */ /* 0x000fe20000000800 */
[----:B------:R-:W-:Y:S01]  /*3a20*/  @!PT LDS RZ, [RZ] ;  /* 0x00000000fffff984 */ /* 0x000fe20000000800 */
[----:B------:R-:W-:Y:S01]  /*3a30*/  @!PT LDS RZ, [RZ] ;  /* 0x00000000fffff984 */ /* 0x000fe20000000800 */
[----:B------:R-:W-:Y:S01]  /*3a40*/  @!PT LDS RZ, [RZ] ;  /* 0x00000000fffff984 */ /* 0x000fe20000000800 */
[----:B------:R2:W-:Y:S06]  /*3a50*/  MEMBAR.ALL.CTA ;  /* 0x0000000000007992 */ /* 0x0005ec0000008000 */
[----:B--2---:R-:W2:Y:S01]  /*3a60*/  FENCE.VIEW.ASYNC.S ;  /* 0x00000000000073c6 */ /* 0x004ea20000000000 */
[----:B------:R-:W-:Y:S01]  /*3a70*/  SEL R11, R11, RZ, P1 ;  /* 0x000000ff0b0b7207 */ /* 0x000fe20000800000 */
[----:B--2---:R2:W-:Y:S01]  /*3a80*/  SYNCS.ARRIVE.TRANS64.RED.A1T0 RZ, [R2+URZ], RZ ;  /* 0x000000ff02ff79a7 */ /* 0x0045e200081004ff */
[----:B-1----:R-:W-:-:S02]  /*3a90*/  LOP3.LUT P3, RZ, R6, 0x1, RZ, 0xc0, !PT ;  /* 0x0000000106ff7812 */ /* 0x002fc4000786c0ff */
[----:B------:R-:W-:-:S04]  /*3aa0*/  SEL R5, RZ, 0x1, P1 ;  /* 0x00000001ff057807 */ /* 0x000fc80000800000 */
[----:B------:R-:W-:Y:S02]  /*3ab0*/  LOP3.LUT R10, R10, R5, RZ, 0x3c, !PT ;  /* 0x000000050a0a7212 */ /* 0x000fe400078e3cff */
[----:B--2---:R-:W-:-:S04]  /*3ac0*/  SEL R2, RZ, 0x1, P0 ;  /* 0x00000001ff027807 */ /* 0x004fc80000000000 */
[----:B------:R-:W-:Y:S01]  /*3ad0*/  LOP3.LUT R9, R9, R2, RZ, 0x3c, !PT ;  /* 0x0000000209097212 */ /* 0x000fe200078e3cff */
[----:B------:R-:W-:Y:S06]  /*3ae0*/  @P3 BRA `(.L_x_72) ;  /* 0xfffffffc002c3947 */ /* 0x000fec000383ffff */
[----:B------:R-:W-:Y:S01]  /*3af0*/  ULEA UR4, UR5, UR6, 0x3 ;  /* 0x0000000605047291 */ /* 0x000fe2000f8e18ff */
[----:B------:R-:W-:-:S08]  /*3b00*/  SHF.L.U32 R3, R12, 0x1f, RZ ;  /* 0x0000001f0c037819 */ /* 0x000fd000000006ff */
[----:B------:R-:W1:Y:S02]  /*3b10*/  SYNCS.PHASECHK.TRANS64 P0, [UR4+0x1c0], R3 ;  /* 0x0001c003ff0075a7 */ /* 0x000e640008001004 */
[----:B-1----:R-:W-:Y:S05]  /*3b20*/  @P0 BRA `(.L_x_73) ;  /* 0x0000000000080947 */ /* 0x002fea0003800000 */
[----:B------:R-:W1:Y:S02]  /*3b30*/  SYNCS.PHASECHK.TRANS64.TRYWAIT P0, [UR4+0x1c0], R3 ;  /* 0x0001c003ff0075a7 */ /* 0x000e640008001104 */
[----:B-1----:R-:W-:Y:S05]  /*3b40*/  @!P0 BRA `(.L_x_74) ;  /* 0x0000006400408947 */ /* 0x002fea0003800000 */
.L_x_73:
[----:B------:R-:W-:-:S04]  /*3b50*/  UIADD3 UR7, UPT, UPT, UR5, 0x1, URZ ;  /* 0x0000000105077890 */ /* 0x000fc8000fffe0ff */
[----:B------:R-:W-:-:S04]  /*3b60*/  UISETP.NE.AND UP0, UPT, UR7, 0x2, UPT ;  /* 0x000000020700788c */ /* 0x000fc8000bf05270 */
[----:B------:R-:W-:Y:S02]  /*3b70*/  USEL UR8, URZ, 0x1, UP0 ;  /* 0x00000001ff087887 */ /* 0x000fe40008000000 */
[----:B------:R-:W-:-:S04]  /*3b80*/  USEL UR7, UR7, URZ, UP0 ;  /* 0x000000ff07077287 */ /* 0x000fc80008000000 */
[----:B------:R-:W-:Y:S01]  /*3b90*/  ULEA UR7, UR7, UR6, 0x3 ;  /* 0x0000000607077291 */ /* 0x000fe2000f8e18ff */
[----:B-1----:R-:W-:-:S04]  /*3ba0*/  LOP3.LUT R3, R12, UR8, RZ, 0x3c, !PT ;  /* 0x000000080c037c12 */ /* 0x002fc8000f8e3cff */
[----:B------:R-:W-:-:S04]  /*3bb0*/  SHF.L.U32 R0, R3, 0x1f, RZ ;  /* 0x0000001f03007819 */ /* 0x000fc800000006ff */
[----:B------:R-:W1:Y:S02]  /*3bc0*/  SYNCS.PHASECHK.TRANS64 P0, [UR7+0x1c0], R0 ;  /* 0x0001c000ff0075a7 */ /* 0x000e640008001007 */
[----:B-1----:R-:W-:Y:S05]  /*3bd0*/  @P0 EXIT ;  /* 0x000000000000094d */ /* 0x002fea0003800000 */
[----:B------:R-:W-:Y:S02]  /*3be0*/  SHF.L.U32 R3, R3, 0x1f, RZ ;  /* 0x0000001f03037819 */ /* 0x000fe400000006ff */
[----:B------:R-:W-:-:S07]  /*3bf0*/  MOV R0, UR7 ;  /* 0x0000000700007c02 */ /* 0x000fce0008000f00 */
.L_x_75:
[----:B-1----:R1:W2:Y:S02]  /*3c00*/  SYNCS.PHASECHK.TRANS64.TRYWAIT P0, [R0+URZ+0x1c0], R3 ;  /* 0x0001c003000075a7 */ /* 0x0022a400080011ff */
[----:B--2---:R-:W-:Y:S05]  /*3c10*/  @!P0 NANOSLEEP.SYNCS 0x989680 ;  /* 0x009896800000895d */ /* 0x004fea0003900000 */
[----:B------:R-:W2:Y:S02]  /*3c20*/  @!P0 SYNCS.PHASECHK.TRANS64 P0, [R0+URZ+0x1c0], R3 ;  /* 0x0001c003000085a7 */ /* 0x000ea400080010ff */
[----:B--2---:R-:W-:Y:S05]  /*3c30*/  @P0 EXIT ;  /* 0x000000000000094d */ /* 0x004fea0003800000 */
[----:B------:R-:W-:Y:S05]  /*3c40*/  BRA `(.L_x_75) ;  /* 0xfffffffc00ec7947 */ /* 0x000fea000383ffff */
.L_x_68:
[----:B------:R-:W-:Y:S05]  /*3c50*/  BRA.U UP4, `(.L_x_76) ;  /* 0x0000000d04687547 */ /* 0x000fea000b800000 */
[----:B------:R-:W-:Y:S01]  /*3c60*/  UMOV UR4, 0x40 ;  /* 0x0000004000047882 */ /* 0x000fe20000000000 */
[----:B------:R-:W-:Y:S01]  /*3c70*/  NOP ;  /* 0x0000000000007918 */ /* 0x000fe20000000000 */
[----:B------:R-:W-:Y:S01]  /*3c80*/  ULEA UR5, UR45, UR4, 0x18 ;  /* 0x000000042d057291 */ /* 0x000fe2000f8ec0ff */
[----:B------:R-:W-:Y:S02]  /*3c90*/  UMOV UR6, 0x400 ;  /* 0x0000040000067882 */ /* 0x000fe40000000000 */
[----:B------:R-:W-:-:S06]  /*3ca0*/  ULEA UR6, UR45, UR6, 0x18 ;  /* 0x000000062d067291 */ /* 0x000fcc000f8ec0ff */
[----:B------:R-:W1:Y:S02]  /*3cb0*/  LDS.U8 R0, [UR5+0x1c] ;  /* 0x00001c05ff007984 */ /* 0x000e640008000000 */
[----:B-1----:R-:W-:-:S13]  /*3cc0*/  ISETP.NE.AND P0, PT, R0, RZ, PT ;  /* 0x000000ff0000720c */ /* 0x002fda0003f05270 */
[----:B------:R-:W-:Y:S05]  /*3cd0*/  @P0 BRA `(.L_x_77) ;  /* 0x0000000000580947 */ /* 0x000fea0003800000 */
[----:B------:R-:W-:-:S13]  /*3ce0*/  ELECT P0, URZ, PT ;  /* 0x0000000000ff782f */ /* 0x000fda0003800000 */
[----:B------:R-:W-:Y:S05]  /*3cf0*/  @!P0 BRA `(.L_x_78) ;  /* 0x0000000000608947 */ /* 0x000fea0003800000 */
[----:B------:R-:W-:Y:S01]  /*3d00*/  UMOV UR4, 0x10 ;  /* 0x0000001000047882 */ /* 0x000fe20000000000 */
[----:B------:R-:W-:Y:S01]  /*3d10*/  HFMA2 R0, -RZ, RZ, 0, 5.9604644775390625e-08 ;  /* 0x00000001ff007431 */ /* 0x000fe200000001ff */
[----:B------:R-:W-:-:S03]  /*3d20*/  MOV R3, 0xffff ;  /* 0x0000ffff00037802 */ /* 0x000fc60000000f00 */
[----:B------:R-:W-:Y:S04]  /*3d30*/  DEPBAR.LE SB1, 0x36 ;  /* 0x00009d800000791a */ /* 0x000fe80000000000 */
[----:B------:R-:W1:Y:S02]  /*3d40*/  UTCATOMSWS.FIND_AND_SET.ALIGN UP0, UR4, UR4 ;  /* 0x00000004000475e3 */ /* 0x000e640008000800 */
[----:B-1----:R-:W-:Y:S01]  /*3d50*/  MOV R4, UR4 ;  /* 0x0000000400047c02 */ /* 0x002fe20008000f00 */
[----:B------:R-:W-:Y:S06]  /*3d60*/  BRA.U UP0, `(.L_x_79) ;  /* 0x0000000100187547 */ /* 0x000fec000b800000 */
.L_x_80:
[----:B------:R-:W-:Y:S05]  /*3d70*/  NANOSLEEP 0x64 ;  /* 0x000000640000795d */ /* 0x000fea0003800000 */
[----:B------:R-:W-:-:S05]  /*3d80*/  UMOV UR4, 0x10 ;  /* 0x0000001000047882 */ /* 0x000fca0000000000 */
[----:B------:R-:W-:Y:S04]  /*3d90*/  DEPBAR.LE SB1, 0x36 ;  /* 0x00009d800000791a */ /* 0x000fe80000000000 */
[----:B------:R-:W1:Y:S02]  /*3da0*/  UTCATOMSWS.FIND_AND_SET.ALIGN UP0, UR4, UR4 ;  /* 0x00000004000475e3 */ /* 0x000e640008000800 */
[----:B-1----:R-:W-:Y:S01]  /*3db0*/  MOV R4, UR4 ;  /* 0x0000000400047c02 */ /* 0x002fe20008000f00 */
[----:B------:R-:W-:Y:S05]  /*3dc0*/  BRA.U !UP0, `(.L_x_80) ;  /* 0xfffffffd08e87547 */ /* 0x000fea000b83ffff */
.L_x_79:
[-C--:B------:R-:W-:Y:S02]  /*3dd0*/  SHF.L.U32 R3, R3, R4.reuse, RZ ;  /* 0x0000000403037219 */ /* 0x080fe400000006ff */
[----:B------:R-:W-:Y:S01]  /*3de0*/  SHF.L.U32 R0, R0, R4, RZ ;  /* 0x0000000400007219 */ /* 0x000fe200000006ff */
[----:B------:R-:W-:Y:S02]  /*3df0*/  IMAD.SHL.U32 R4, R4, 0x20, RZ ;  /* 0x0000002004047824 */ /* 0x000fe400078e00ff */
[----:B------:R1:W-:Y:S04]  /*3e00*/  ATOMS.OR RZ, [UR5+0x14], R3 ;  /* 0x00001403ffff798c */ /* 0x0003e8000b000005 */
[----:B------:R1:W-:Y:S04]  /*3e10*/  ATOMS.OR RZ, [UR5+0x18], R0 ;  /* 0x00001800ffff798c */ /* 0x0003e8000b000005 */
[----:B------:R1:W-:Y:S01]  /*3e20*/  STS [UR6+0x260], R4 ;  /* 0x00026004ff007988 */ /* 0x0003e20008000806 */
[----:B------:R-:W-:Y:S05]  /*3e30*/  BRA `(.L_x_78) ;  /* 0x0000000000107947 */ /* 0x000fea0003800000 */
.L_x_77:
[----:B------:R-:W-:Y:S02]  /*3e40*/  MOV R0, 0xffffffff ;  /* 0xffffffff00007802 */ /* 0x000fe40000000f00 */
[----:B------:R-:W-:-:S03]  /*3e50*/  MOV R4, 0x3e80 ;  /* 0x00003e8000047802 */ /* 0x000fc60000000f00 */
[----:B------:R1:W-:Y:S04]  /*3e60*/  STS [UR6+0x260], R0 ;  /* 0x00026000ff007988 */ /* 0x0003e80008000806 */
[----:B-1---5:R-:W-:Y:S05]  /*3e70*/  CALL.REL.NOINC `($__internal_1_$__cuda_sm10x_tcgen05_guardrail_trap_phase_invalid_during_alloc) ;  /* 0x0000006800007944 */ /* 0x022fea0003c00000 */
.L_x_78:
[----:B------:R-:W-:Y:S05]  /*3e80*/  WARPSYNC.ALL ;  /* 0x0000000000007948 */ /* 0x000fea0003800000 */
[----:B------:R-:W2:Y:S01]  /*3e90*/  S2UR UR4, SR_CgaCtaId ;  /* 0x00000000000479c3 */ /* 0x000ea20000008800 */
[----:B------:R-:W-:Y:S01]  /*3ea0*/  UMOV UR13, 0x400 ;  /* 0x00000400000d7882 */ /* 0x000fe20000000000 */
[----:B------:R-:W-:-:S06]  /*3eb0*/  NOP ;  /* 0x0000000000007918 */ /* 0x000fcc0000000000 */
[----:B------:R-:W-:Y:S06]  /*3ec0*/  BAR.ARV 0x6, 0xa0 ;  /* 0x0182800000007b1d */ /* 0x000fec0000002000 */
[----:B------:R-:W3:Y:S01]  /*3ed0*/  LDCU UR5, c[0x0][0x38c] ;  /* 0x00007180ff0577ac */ /* 0x000ee20008000800 */
[----:B------:R-:W-:Y:S01]  /*3ee0*/  LOP3.LUT R2, R2, 0xffff, RZ, 0xc0, !PT ;  /* 0x0000ffff02027812 */ /* 0x000fe200078ec0ff */
[----:B------:R-:W-:Y:S01]  /*3ef0*/  IMAD.MOV.U32 R11, RZ, RZ, 0x1 ;  /* 0x00000001ff0b7424 */ /* 0x000fe200078e00ff */
[----:B------:R-:W-:Y:S01]  /*3f00*/  CS2R R8, SRZ ;  /* 0x0000000000087805 */ /* 0x000fe2000001ff00 */
[----:B------:R-:W4:Y:S01]  /*3f10*/  LDCU UR8, c[0x0][0x38c] ;  /* 0x00007180ff0877ac */ /* 0x000f220008000800 */
[----:B------:R-:W-:Y:S01]  /*3f20*/  R2UR UR15, R2 ;  /* 0x00000000020f72ca */ /* 0x000fe200000e0000 */
[----:B------:R-:W-:Y:S01]  /*3f30*/  IMAD.MOV.U32 R10, RZ, RZ, RZ ;  /* 0x000000ffff0a7224 */ /* 0x000fe200078e00ff */
[----:B------:R-:W-:Y:S01]  /*3f40*/  UMOV UR19, URZ ;  /* 0x000000ff00137c82 */ /* 0x000fe20008000000 */
[----:B------:R-:W-:Y:S01]  /*3f50*/  UMOV UR10, URZ ;  /* 0x000000ff000a7c82 */ /* 0x000fe20008000000 */
[----:B--2---:R-:W-:Y:S01]  /*3f60*/  ULEA UR13, UR4, UR13, 0x18 ;  /* 0x0000000d040d7291 */ /* 0x004fe2000f8ec0ff */
[----:B------:R-:W-:Y:S01]  /*3f70*/  UMOV UR20, 0x0 ;  /* 0x0000000000147882 */ /* 0x000fe20000000000 */
[----:B------:R-:W-:-:S02]  /*3f80*/  UMOV UR21, 0x8200490 ;  /* 0x0820049000157882 */ /* 0x000fc40000000000 */
[----:B------:R-:W-:Y:S02]  /*3f90*/  UIADD3 UR6, UPT, UPT, UR13, 0x8600, URZ ;  /* 0x000086000d067890 */ /* 0x000fe4000fffe0ff */
[----:B------:R-:W-:Y:S02]  /*3fa0*/  UIADD3 UR7, UPT, UPT, UR13, 0x20600, URZ ;  /* 0x000206000d077890 */ /* 0x000fe4000fffe0ff */
[----:B---3--:R-:W-:Y:S01]  /*3fb0*/  UIADD3 UR5, UPT, UPT, UR5, 0x1f, URZ ;  /* 0x0000001f05057890 */ /* 0x008fe2000fffe0ff */
[----:B-1----:R-:W1:Y:S01]  /*3fc0*/  LDS R0, [UR13+0x260] ;  /* 0x0002600dff007984 */ /* 0x002e620008000800 */
[----:B------:R-:W-:Y:S02]  /*3fd0*/  USHF.R.U32.HI UR6, URZ, 0x4, UR6 ;  /* 0x00000004ff067899 */ /* 0x000fe40008011606 */
[----:B------:R-:W-:Y:S02]  /*3fe0*/  USHF.R.S32.HI UR4, URZ, 0x1f, UR5 ;  /* 0x0000001fff047899 */ /* 0x000fe40008011405 */
[----:B------:R-:W-:-:S02]  /*3ff0*/  ULOP3.LUT UR6, UR6, 0x3fff, URZ, 0xc0, !UPT ;  /* 0x00003fff06067892 */ /* 0x000fc4000f8ec0ff */
[----:B------:R-:W-:Y:S02]  /*4000*/  ULEA.HI UR4, UR4, UR5, URZ, 0x5 ;  /* 0x0000000504047291 */ /* 0x000fe4000f8f28ff */
[----:B------:R-:W-:Y:S02]  /*4010*/  USHF.R.U32.HI UR5, URZ, 0x4, UR7 ;  /* 0x00000004ff057899 */ /* 0x000fe40008011607 */
[----:B------:R-:W-:Y:S02]  /*4020*/  USHF.R.S32.HI UR22, URZ, 0x5, UR4 ;  /* 0x00000005ff167899 */ /* 0x000fe40008011404 */
[----:B------:R-:W-:Y:S02]  /*4030*/  ULOP3.LUT UR5, UR5, 0x3fff, URZ, 0xc0, !UPT ;  /* 0x00003fff05057892 */ /* 0x000fe4000f8ec0ff */
[----:B------:R-:W-:Y:S02]  /*4040*/  UISETP.LT.AND UP0, UPT, UR22, 0x1, UPT ;  /* 0x000000011600788c */ /* 0x000fe4000bf01270 */
[----:B------:R-:W-:-:S02]  /*4050*/  ULOP3.LUT UR16, UR6, 0x10000, URZ, 0xfc, !UPT ;  /* 0x0001000006107892 */ /* 0x000fc4000f8efcff */
[----:B------:R-:W-:Y:S02]  /*4060*/  USEL UR23, UR22, 0x1, !UP0 ;  /* 0x0000000116177887 */ /* 0x000fe4000c000000 */
[----:B------:R-:W-:Y:S02]  /*4070*/  ULOP3.LUT UR17, UR5, 0x10000, URZ, 0xfc, !UPT ;  /* 0x0001000005117892 */ /* 0x000fe4000f8efcff */
[----:B------:R-:W-:Y:S02]  /*4080*/  UIADD3 UR23, UPT, UPT, -UR23, URZ, URZ ;  /* 0x000000ff17177290 */ /* 0x000fe4000fffe1ff */
[----:B----4-:R-:W-:Y:S01]  /*4090*/  UISETP.GE.AND UP4, UPT, UR8, 0x1, UPT ;  /* 0x000000010800788c */ /* 0x010fe2000bf86270 */
[----:B-1----:R-:W-:-:S15]  /*40a0*/  R2UR UR24, R0 ;  /* 0x00000000001872ca */ /* 0x002fde00000e0000 */
.L_x_87:
[----:B------:R-:W-:Y:S02]  /*40b0*/  LEA R0, R10, UR13, 0x3 ;  /* 0x0000000d0a007c11 */ /* 0x000fe4000f8e18ff */
[----:B------:R-:W-:Y:S02]  /*40c0*/  SHF.L.U32 R5, R9, 0x1f, RZ ;  /* 0x0000001f09057819 */ /* 0x000fe400000006ff */
[----:B------:R-:W-:Y:S01]  /*40d0*/  PLOP3.LUT P0, PT, PT, PT, UP4, 0x80, 0x8 ;  /* 0x000000000008781c */ /* 0x000fe20003f0f048 */
[----:B------:R-:W-:Y:S01]  /*40e0*/  VIADD R3, R0, 0x1c0 ;  /* 0x000001c000037836 */ /* 0x000fe20000000000 */
[----:B-1----:R-:W1:Y:S02]  /*40f0*/  SYNCS.PHASECHK.TRANS64.TRYWAIT P1, [R0+URZ+0x1b0], R5 ;  /* 0x0001b005000075a7 */ /* 0x002e6400080211ff */
[----:B-1-3--:R-:W-:Y:S09]  /*4100*/  @!P1 BRA `(.L_x_81) ;  /* 0x0000005c00e89947 */ /* 0x00aff20003800000 */
.L_x_189:
[----:B------:R-:W-:Y:S01]  /*4110*/  LEA R4, R10, UR13, 0x4 ;  /* 0x0000000d0a047c11 */ /* 0x000fe2000f8e20ff */
[----:B------:R-:W-:Y:S01]  /*4120*/  @UP4 ULEA UR4, UR10, UR13, 0x3 ;  /* 0x0000000d0a044291 */ /* 0x000fe2000f8e18ff */
[----:B------:R-:W-:Y:S01]  /*4130*/  PLOP3.LUT P2, PT, PT, PT, PT, 0x80, 0x8 ;  /* 0x000000000008781c */ /* 0x000fe20003f4f070 */
[----:B------:R-:W-:Y:S01]  /*4140*/  ULEA UR18, UR19, UR13, 0x3 ;  /* 0x0000000d13127291 */ /* 0x000fe2000f8e18ff */
[----:B------:R-:W-:Y:S02]  /*4150*/  PRMT R3, RZ, 0x654, R3 ;  /* 0x00000654ff037816 */ /* 0x000fe40000000003 */
[----:B-1----:R-:W1:Y:S01]  /*4160*/  LDS.128 R4, [R4+0x240] ;  /* 0x0002400004047984 */ /* 0x002e620000000c00 */
[----:B------:R-:W-:Y:S02]  /*4170*/  @P0 SHF.L.U32 R2, R8, 0x1f, RZ ;  /* 0x0000001f08020819 */ /* 0x000fe400000006ff */
[----:B------:R-:W-:Y:S01]  /*4180*/  SHF.L.U32 R0, R11, 0x1f, RZ ;  /* 0x0000001f0b007819 */ /* 0x000fe200000006ff */
[----:B------:R-:W-:Y:S01]  /*4190*/  @!PT LDS RZ, [RZ] ;  /* 0x00000000fffff984 */ /* 0x000fe20000000800 */
[----:B------:R-:W-:Y:S01]  /*41a0*/  @!PT LDS RZ, [RZ] ;  /* 0x00000000fffff984 */ /* 0x000fe20000000800 */
[----:B------:R-:W-:Y:S01]  /*41b0*/  @!PT LDS RZ, [RZ] ;  /* 0x00000000fffff984 */ /* 0x000fe20000000800 */
[----:B------:R-:W-:Y:S01]  /*41c0*/  @!PT LDS RZ, [RZ] ;  /* 0x00000000fffff984 */ /* 0x000fe20000000800 */
[----:B------:R2:W-:Y:S06]  /*41d0*/  MEMBAR.ALL.CTA ;  /* 0x0000000000007992 */ /* 0x0005ec0000008000 */
[----:B--2---:R-:W2:Y:S02]  /*41e0*/  FENCE.VIEW.ASYNC.S ;  /* 0x00000000000073c6 */ /* 0x004ea40000000000 */
[----:B--2---:R2:W-:Y:S01]  /*41f0*/  SYNCS.ARRIVE.TRANS64.RED.A1T0 RZ, [R3+URZ], RZ ;  /* 0x000000ff03ff79a7 */ /* 0x0045e200081004ff */
[----:B------:R2:W3:Y:S01]  /*4200*/  @P0 SYNCS.PHASECHK.TRANS64.TRYWAIT P2, [UR4], R2 ;  /* 0x00000002ff0005a7 */ /* 0x0004e20008041104 */
[----:B-1----:R-:W-:Y:S01]  /*4210*/  LOP3.LUT P1, RZ, R6, 0x1, RZ, 0xc0, !PT ;  /* 0x0000000106ff7812 */ /* 0x002fe2000782c0ff */
[----:B------:R-:W1:Y:S02]  /*4220*/  SYNCS.PHASECHK.TRANS64.TRYWAIT P0, [UR18+0x1f0], R0 ;  /* 0x0001f000ff0075a7 */ /* 0x000e640008001112 */
[----:B-123--:R-:W-:Y:S10]  /*4230*/  @!P0 BRA `(.L_x_82) ;  /* 0x0000005c00b08947 */ /* 0x00eff40003800000 */
.L_x_191:
[----:B------:R-:W-:Y:S01]  /*4240*/  IADD3 R10, PT, PT, R10, 0x1, RZ ;  /* 0x000000010a0a7810 */ /* 0x000fe20007ffe0ff */
[----:B------:R-:W-:Y:S06]  /*4250*/  BRA.U !UP4, `(.L_x_83) ;  /* 0x000000010c887547 */ /* 0x000fec000b800000 */
[----:B------:R-:W-:Y:S02]  /*4260*/  ULEA UR14, UR19, UR24, 0x7 ;  /* 0x00000018130e7291 */ /* 0x000fe4000f8e38ff */
[----:B------:R-:W-:Y:S01]  /*4270*/  UPLOP3.LUT UP2, UPT, UPT, UPT, UPT, 0x40, 0x4 ;  /* 0x000000000004789c */ /* 0x000fe20003f4e870 */
[----:B------:R-:W-:Y:S01]  /*4280*/  UMOV UR12, UR23 ;  /* 0x00000017000c7c82 */ /* 0x000fe20008000000 */
[----:B------:R-:W-:Y:S01]  /*4290*/  UMOV UR11, UR22 ;  /* 0x00000016000b7c82 */ /* 0x000fe20008000000 */
[----:B------:R-:W-:-:S08]  /*42a0*/  UMOV UR5, UR10 ;  /* 0x0000000a00057c82 */ /* 0x000fd00008000000 */
.L_x_86:
[----:B------:R-:W-:Y:S02]  /*42b0*/  UIADD3 UR12, UPT, UPT, UR12, 0x1, URZ ;  /* 0x000000010c0c7890 */ /* 0x000fe4000fffe0ff */
[----:B--2---:R-:W-:Y:S02]  /*42c0*/  ULEA UR6, UR5, UR13, 0x3 ;  /* 0x0000000d05067291 */ /* 0x004fe4000f8e18ff */
[----:B------:R-:W-:Y:S01]  /*42d0*/  UISETP.NE.AND UP3, UPT, UR12, URZ, UPT ;  /* 0x000000ff0c00728c */ /* 0x000fe2000bf65270 */
[----:B---3--:R-:W-:Y:S10]  /*42e0*/  @P2 BRA `(.L_x_84) ;  /* 0x00000000000c2947 */ /* 0x008ff40003800000 */
[----:B-1----:R-:W-:Y:S04]  /*42f0*/  SHF.L.U32 R3, R8, 0x1f, RZ ;  /* 0x0000001f08037819 */ /* 0x002fe800000006ff */
[----:B------:R-:W1:Y:S02]  /*4300*/  SYNCS.PHASECHK.TRANS64.TRYWAIT P0, [UR6], R3 ;  /* 0x00000003ff0075a7 */ /* 0x000e640008001106 */
[----:B-1----:R-:W-:Y:S05]  /*4310*/  @!P0 BRA `(.L_x_85) ;  /* 0x0000005c00908947 */ /* 0x002fea0003800000 */
.L_x_84:
[----:B------:R-:W-:Y:S01]  /*4320*/  UISETP.NE.AND UP0, UPT, UR11, 0x1, UPT ;  /* 0x000000010b00788c */ /* 0x000fe2000bf05270 */
[----:B------:R-:W-:Y:S01]  /*4330*/  PLOP3.LUT P2, PT, PT, PT, PT, 0x80, 0x8 ;  /* 0x000000000008781c */ /* 0x000fe20003f4f070 */
[----:B------:R-:W-:Y:S02]  /*4340*/  UIADD3 UR4, UPT, UPT, UR5, 0x1, URZ ;  /* 0x0000000105047890 */ /* 0x000fe4000fffe0ff */
[----:B------:R-:W-:Y:S02]  /*4350*/  ULEA UR8, UR5, UR17, 0x8 ;  /* 0x0000001105087291 */ /* 0x000fe4000f8e40ff */
[----:B------:R-:W-:Y:S01]  /*4360*/  UISETP.NE.AND UP1, UPT, UR4, 0x18, UPT ;  /* 0x000000180400788c */ /* 0x000fe2000bf25270 */
[----:B------:R-:W-:Y:S01]  /*4370*/  PLOP3.LUT P0, PT, PT, PT, UP0, 0x80, 0x8 ;  /* 0x000000000008781c */ /* 0x000fe20003f0f008 */
[----:B------:R-:W-:Y:S02]  /*4380*/  UIADD3 UR11, UPT, UPT, UR11, -0x1, URZ ;  /* 0xffffffff0b0b7890 */ /* 0x000fe4000fffe0ff */
[----:B------:R-:W-:Y:S02]  /*4390*/  USEL UR7, URZ, 0x1, UP1 ;  /* 0x00000001ff077887 */ /* 0x000fe40008800000 */
[----:B------:R-:W-:Y:S01]  /*43a0*/  USEL UR10, UR4, URZ, UP1 ;  /* 0x000000ff040a7287 */ /* 0x000fe20008800000 */
[----:B------:R-:W-:Y:S03]  /*43b0*/  UMOV UR9, 0xc0004010 ;  /* 0xc000401000097882 */ /* 0x000fe60000000000 */
[----:B------:R-:W-:Y:S01]  /*43c0*/  @UP0 ULEA UR4, UR10, UR13, 0x3 ;  /* 0x0000000d0a040291 */ /* 0x000fe2000f8e18ff */
[----:B------:R-:W-:Y:S01]  /*43d0*/  LOP3.LUT R8, R8, UR7, RZ, 0x3c, !PT ;  /* 0x0000000708087c12 */ /* 0x000fe2000f8e3cff */
[----:B------:R-:W-:Y:S03]  /*43e0*/  UMOV UR7, 0xc0004010 ;  /* 0xc000401000077882 */ /* 0x000fe60000000000 */
[----:B-1----:R-:W-:Y:S04]  /*43f0*/  @P0 SHF.L.U32 R0, R8, 0x1f, RZ ;  /* 0x0000001f08000819 */ /* 0x002fe800000006ff */
[----:B------:R2:W3:Y:S01]  /*4400*/  @P0 SYNCS.PHASECHK.TRANS64.TRYWAIT P2, [UR4], R0 ;  /* 0x00000000ff0005a7 */ /* 0x0004e20008041104 */
[----:B------:R-:W-:Y:S02]  /*4410*/  UIADD3 UR4, UPT, UPT, UR6, 0xc0, URZ ;  /* 0x000000c006047890 */ /* 0x000fe4000fffe0ff */
[----:B------:R-:W-:Y:S03]  /*4420*/  ULEA UR6, UR5, UR16, 0x8 ;  /* 0x0000001005067291 */ /* 0x000fe6000f8e40ff */
[----:B------:R-:W-:Y:S06]  /*4430*/  UMOV UR5, UR10 ;  /* 0x0000000a00057c82 */ /* 0x000fec0008000000 */
[----:B------:R2:W-:Y:S01]  /*4440*/  UTCQMMA gdesc[UR6], gdesc[UR8], tmem[UR14], tmem[UR20], idesc[UR21], UP2 ;  /* 0x00ff1408060075ea */ /* 0x0005e2000900030e */
[----:B------:R-:W-:Y:S01]  /*4450*/  UPLOP3.LUT UP2, UPT, UPT, UPT, UPT, 0x80, 0x8 ;  /* 0x000000000008789c */ /* 0x000fe20003f4f070 */
[----:B------:R2:W-:Y:S01]  /*4460*/  UTCBAR.MULTICAST [UR4], URZ, UR15 ;  /* 0x000000ff040073e9 */ /* 0x0005e2000800080f */
[----:B------:R-:W-:Y:S09]  /*4470*/  BRA.U UP3, `(.L_x_86) ;  /* 0xfffffffd038c7547 */ /* 0x000ff2000b83ffff */
.L_x_83:
[----:B--2---:R-:W-:Y:S01]  /*4480*/  UIADD3 UR4, UPT, UPT, UR19, 0x1, URZ ;  /* 0x0000000113047890 */ /* 0x004fe2000fffe0ff */
[C---:B------:R-:W-:Y:S01]  /*4490*/  ISETP.NE.AND P0, PT, R10.reuse, 0x2, PT ;  /* 0x000000020a00780c */ /* 0x040fe20003f05270 */
[----:B------:R-:W-:Y:S02]  /*44a0*/  UIADD3 UR5, UPT, UPT, UR18, 0x1d0, URZ ;  /* 0x000001d012057890 */ /* 0x000fe4000fffe0ff */
[----:B------:R-:W-:Y:S01]  /*44b0*/  UISETP.NE.AND UP0, UPT, UR4, 0x4, UPT ;  /* 0x000000040400788c */ /* 0x000fe2000bf05270 */
[----:B-1----:R-:W-:Y:S02]  /*44c0*/  SEL R0, RZ, 0x1, P0 ;  /* 0x00000001ff007807 */ /* 0x002fe40000000000 */
[----:B------:R-:W-:Y:S01]  /*44d0*/  SEL R10, R10, RZ, P0 ;  /* 0x000000ff0a0a7207 */ /* 0x000fe20000000000 */
[----:B------:R-:W-:Y:S01]  /*44e0*/  USEL UR6, URZ, 0x1, UP0 ;  /* 0x00000001ff067887 */ /* 0x000fe20008000000 */
[----:B------:R-:W-:Y:S01]  /*44f0*/  LOP3.LUT R9, R9, R0, RZ, 0x3c, !PT ;  /* 0x0000000009097212 */ /* 0x000fe200078e3cff */
[----:B------:R-:W-:Y:S01]  /*4500*/  USEL UR19, UR4, URZ, UP0 ;  /* 0x000000ff04137287 */ /* 0x000fe20008000000 */
[----:B------:R1:W-:Y:S03]  /*4510*/  UTCBAR [UR5], URZ ;  /* 0x000000ff050073e9 */ /* 0x0003e600080000ff */
[----:B------:R-:W-:Y:S01]  /*4520*/  LOP3.LUT R11, R11, UR6, RZ, 0x3c, !PT ;  /* 0x000000060b0b7c12 */ /* 0x000fe2000f8e3cff */
[----:B------:R-:W-:Y:S07]  /*4530*/  @P1 BRA `(.L_x_87) ;  /* 0xfffffff800dc1947 */ /* 0x000fee000383ffff */
[----:B------:R-:W2:Y:S01]  /*4540*/  S2UR UR8, SR_CgaCtaId ;  /* 0x00000000000879c3 */ /* 0x000ea20000008800 */
[----:B------:R-:W-:Y:S01]  /*4550*/  ELECT P0, URZ, PT ;  /* 0x0000000000ff782f */ /* 0x000fe20003800000 */
[----:B------:R-:W-:Y:S01]  /*4560*/  IMAD.MOV.U32 R0, RZ, RZ, 0x1 ;  /* 0x00000001ff007424 */ /* 0x000fe200078e00ff */
[----:B------:R-:W-:Y:S01]  /*4570*/  UIADD3 UR13, UPT, UPT, UR13, 0x1f0, URZ ;  /* 0x000001f00d0d7890 */ /* 0x000fe2000fffe0ff */
[----:B------:R-:W-:Y:S01]  /*4580*/  SHF.L.U32 R3, R11, 0x1f, RZ ;  /* 0x0000001f0b037819 */ /* 0x000fe200000006ff */
[----:B------:R-:W-:-:S03]  /*4590*/  UMOV UR4, 0x40 ;  /* 0x0000004000047882 */ /* 0x000fc60000000000 */
[----:B------:R-:W-:Y:S01]  /*45a0*/  UVIRTCOUNT.DEALLOC.SMPOOL 0x80 ;  /* 0x000000800000784c */ /* 0x000fe20000000000 */
[----:B--2---:R-:W-:Y:S02]  /*45b0*/  ULEA UR8, UR8, UR4, 0x18 ;  /* 0x0000000408087291 */ /* 0x004fe4000f8ec0ff */
[----:B------:R-:W-:-:S07]  /*45c0*/  ULEA UR4, UR19, UR13, 0x3 ;  /* 0x0000000d13047291 */ /* 0x000fce000f8e18ff */
[----:B------:R2:W-:Y:S02]  /*45d0*/  @P0 STS.U8 [UR8+0x1c], R0 ;  /* 0x00001c00ff000988 */ /* 0x0005e40008000008 */
[----:B------:R-:W4:Y:S02]  /*45e0*/  SYNCS.PHASECHK.TRANS64.TRYWAIT P0, [UR4], R3 ;  /* 0x00000003ff0075a7 */ /* 0x000f240008001104 */
[----:B--2-4-:R-:W-:Y:S05]  /*45f0*/  @!P0 BRA `(.L_x_88) ;  /* 0x0000005800f08947 */ /* 0x014fea0003800000 */
.L_x_194:
[----:B------:R-:W-:-:S04]  /*4600*/  UIADD3 UR4, UPT, UPT, UR19, 0x1, URZ ;  /* 0x0000000113047890 */ /* 0x000fc8000fffe0ff */
[----:B------:R-:W-:-:S04]  /*4610*/  UISETP.NE.AND UP0, UPT, UR4, 0x4, UPT ;  /* 0x000000040400788c */ /* 0x000fc8000bf05270 */
[----:B------:R-:W-:Y:S02]  /*4620*/  USEL UR6, URZ, 0x1, UP0 ;  /* 0x00000001ff067887 */ /* 0x000fe40008000000 */
[----:B------:R-:W-:-:S04]  /*4630*/  USEL UR4, UR4, URZ, UP0 ;  /* 0x000000ff04047287 */ /* 0x000fc80008000000 */
[----:B-1----:R-:W-:Y:S01]  /*4640*/  ULEA UR5, UR4, UR13, 0x3 ;  /* 0x0000000d04057291 */ /* 0x002fe2000f8e18ff */
[----:B------:R-:W-:-:S04]  /*4650*/  LOP3.LUT R2, R11, UR6, RZ, 0x3c, !PT ;  /* 0x000000060b027c12 */ /* 0x000fc8000f8e3cff */
[----:B--2---:R-:W-:-:S04]  /*4660*/  SHF.L.U32 R3, R2, 0x1f, RZ ;  /* 0x0000001f02037819 */ /* 0x004fc800000006ff */
[----:B------:R-:W1:Y:S02]  /*4670*/  SYNCS.PHASECHK.TRANS64.TRYWAIT P0, [UR5], R3 ;  /* 0x00000003ff0075a7 */ /* 0x000e640008001105 */
[----:B-1----:R-:W-:Y:S05]  /*4680*/  @!P0 BRA `(.L_x_89) ;  /* 0x0000005800e48947 */ /* 0x002fea0003800000 */
.L_x_196:
        /* <DEDUP_REMOVED lines=9> */
.L_x_198:
[----:B------:R-:W-:-:S04]  /*4720*/  UIADD3 UR4, UPT, UPT, UR4, 0x1, URZ ;  /* 0x0000000104047890 */ /* 0x000fc8000fffe0ff */
[----:B------:R-:W-:-:S04]  /*4730*/  UISETP.NE.AND UP0, UPT, UR4, 0x4, UPT ;  /* 0x000000040400788c */ /* 0x000fc8000bf05270 */
[----:B------:R-:W-:Y:S02]  /*4740*/  USEL UR5, URZ, 0x1, UP0 ;  /* 0x00000001ff057887 */ /* 0x000fe40008000000 */
[----:B------:R-:W-:-:S04]  /*4750*/  USEL UR4, UR4, URZ, UP0 ;  /* 0x000000ff04047287 */ /* 0x000fc80008000000 */
[----:B------:R-:W-:Y:S01]  /*4760*/  ULEA UR4, UR4, UR13, 0x3 ;  /* 0x0000000d04047291 */ /* 0x000fe2000f8e18ff */
[----:B-1----:R-:W-:-:S04]  /*4770*/  LOP3.LUT R3, R2, UR5, RZ, 0x3c, !PT ;  /* 0x0000000502037c12 */ /* 0x002fc8000f8e3cff */
[----:B------:R-:W-:-:S04]  /*4780*/  SHF.L.U32 R3, R3, 0x1f, RZ ;  /* 0x0000001f03037819 */ /* 0x000fc800000006ff */
[----:B------:R-:W1:Y:S02]  /*4790*/  SYNCS.PHASECHK.TRANS64.TRYWAIT P0, [UR4], R3 ;  /* 0x00000003ff0075a7 */ /* 0x000e640008001104 */
[----:B-1----:R-:W-:Y:S05]  /*47a0*/  @!P0 BRA `(.L_x_91) ;  /* 0x0000005800cc8947 */ /* 0x002fea0003800000 */
.L_x_200:
[----:B------:R-:W-:Y:S01]  /*47b0*/  NOP ;  /* 0x0000000000007918 */ /* 0x000fe20000000000 */
[----:B-1----:R-:W1:Y:S01]  /*47c0*/  LDS R0, [UR8+0x14] ;  /* 0x00001408ff007984 */ /* 0x002e620008000800 */
[----:B------:R-:W-:Y:S01]  /*47d0*/  ULOP3.LUT UR4, UR24, 0xffff, URZ, 0xc0, !UPT ;  /* 0x0000ffff18047892 */ /* 0x000fe2000f8ec0ff */
[----:B------:R-:W-:Y:S01]  /*47e0*/  UMOV UR5, 0xffff ;  /* 0x0000ffff00057882 */ /* 0x000fe20000000000 */
[----:B------:R-:W-:Y:S02]  /*47f0*/  UMOV UR6, 0x1 ;  /* 0x0000000100067882 */ /* 0x000fe40000000000 */
[----:B------:R-:W-:-:S04]  /*4800*/  USHF.R.U32.HI UR4, URZ, 0x5, UR4 ;  /* 0x00000005ff047899 */ /* 0x000fc80008011604 */
[----:B------:R-:W-:Y:S02]  /*4810*/  USHF.L.U32 UR5, UR5, UR4, URZ ;  /* 0x0000000405057299 */ /* 0x000fe400080006ff */
[----:B------:R-:W-:-:S04]  /*4820*/  USHF.L.U32 UR4, UR6, UR4, URZ ;  /* 0x0000000406047299 */ /* 0x000fc800080006ff */
[----:B-1----:R-:W-:-:S04]  /*4830*/  LOP3.LUT R0, R0, UR5, RZ, 0xc0, !PT ;  /* 0x0000000500007c12 */ /* 0x002fc8000f8ec0ff */
[----:B------:R-:W-:-:S13]  /*4840*/  ISETP.NE.AND P0, PT, R0, UR5, PT ;  /* 0x0000000500007c0c */ /* 0x000fda000bf05270 */
[----:B------:R-:W-:Y:S05]  /*4850*/  @P0 BRA `(.L_x_92) ;  /* 0x0000000000580947 */ /* 0x000fea0003800000 */
[----:B------:R-:W1:Y:S02]  /*4860*/  LDS R0, [UR8+0x18] ;  /* 0x00001808ff007984 */ /* 0x000e640008000800 */
[----:B-1----:R-:W-:-:S04]  /*4870*/  LOP3.LUT R0, R0, UR4, RZ, 0xc0, !PT ;  /* 0x0000000400007c12 */ /* 0x002fc8000f8ec0ff */
[----:B------:R-:W-:-:S13]  /*4880*/  ISETP.NE.AND P0, PT, R0, UR4, PT ;  /* 0x0000000400007c0c */ /* 0x000fda000bf05270 */
[----:B------:R-:W-:Y:S05]  /*4890*/  @P0 BRA `(.L_x_93) ;  /* 0x00000000003c0947 */ /* 0x000fea0003800000 */
[----:B------:R-:W1:Y:S01]  /*48a0*/  S2R R2, SR_LANEID ;  /* 0x0000000000027919 */ /* 0x000e620000000000 */
[----:B------:R-:W-:Y:S01]  /*48b0*/  ULOP3.LUT UR5, URZ, UR5, URZ, 0x33, !UPT ;  /* 0x00000005ff057292 */ /* 0x000fe2000f8e33ff */
[----:B------:R-:W-:Y:S01]  /*48c0*/  LOP3.LUT R4, RZ, UR4, RZ, 0x33, !PT ;  /* 0x00000004ff047c12 */ /* 0x000fe2000f8e33ff */
[----:B------:R-:W-:Y:S02]  /*48d0*/  VOTEU.ANY UR4, UPT, PT ;  /* 0x0000000000047886 */ /* 0x000fe400038e0100 */
[----:B------:R-:W-:Y:S01]  /*48e0*/  UFLO.U32 UR4, UR4 ;  /* 0x00000004000472bd */ /* 0x000fe200080e0000 */
[----:B------:R-:W2:Y:S01]  /*48f0*/  REDUX UR6, R4 ;  /* 0x00000000040673c4 */ /* 0x000ea20000000000 */
[----:B------:R-:W-:-:S06]  /*4900*/  IMAD.U32 R0, RZ, RZ, UR5 ;  /* 0x00000005ff007e24 */ /* 0x000fcc000f8e00ff */
[----:B------:R4:W-:Y:S01]  /*4910*/  UTCATOMSWS.AND URZ, UR5 ;  /* 0x0000000500ff79e3 */ /* 0x0009e20008000000 */
[----:B------:R-:W3:Y:S01]  /*4920*/  REDUX UR7, R0 ;  /* 0x00000000000773c4 */ /* 0x000ee20000000000 */
[----:B-1----:R-:W-:Y:S01]  /*4930*/  ISETP.EQ.U32.AND P0, PT, R2, UR4, PT ;  /* 0x0000000402007c0c */ /* 0x002fe2000bf02070 */
[----:B--2---:R-:W-:Y:S01]  /*4940*/  IMAD.U32 R2, RZ, RZ, UR6 ;  /* 0x00000006ff027e24 */ /* 0x004fe2000f8e00ff */
[----:B---3--:R-:W-:-:S11]  /*4950*/  MOV R3, UR7 ;  /* 0x0000000700037c02 */ /* 0x008fd60008000f00 */
[----:B------:R4:W-:Y:S04]  /*4960*/  @P0 ATOMS.AND RZ, [UR8+0x14], R3 ;  /* 0x00001403ffff098c */ /* 0x0009e8000a800008 */
[----:B------:R4:W-:Y:S01]  /*4970*/  @P0 ATOMS.AND RZ, [UR8+0x18], R2 ;  /* 0x00001802ffff098c */ /* 0x0009e2000a800008 */
[----:B------:R-:W-:Y:S05]  /*4980*/  BRA `(.L_x_94) ;  /* 0x0000000000147947 */ /* 0x000fea0003800000 */
.L_x_93:
[----:B------:R-:W-:Y:S02]  /*4990*/  MOV R2, 0x49b0 ;  /* 0x000049b000027802 */ /* 0x000fe40000000f00 */
[----:B---3-5:R-:W-:Y:S05]  /*49a0*/  CALL.REL.NOINC `($__internal_0_$__cuda_sm10x_tcgen05_guardrail_trap_col_being_dealloced_not_returned_by_alloc) ;  /* 0x0000005c00287944 */ /* 0x028fea0003c00000 */
[----:B------:R-:W-:Y:S05]  /*49b0*/  BRA `(.L_x_94) ;  /* 0x0000000000087947 */ /* 0x000fea0003800000 */
.L_x_92:
[----:B------:R-:W-:Y:S02]  /*49c0*/  MOV R2, 0x49e0 ;  /* 0x000049e000027802 */ /* 0x000fe40000000f00 */
[----:B---3-5:R-:W-:Y:S05]  /*49d0*/  CALL.REL.NOINC `($__internal_2_$__cuda_sm10x_tcgen05_guardrail_trap_unallocated_columns_being_dealloced) ;  /* 0x0000005c00347944 */ /* 0x028fea0003c00000 */
.L_x_94:
[----:B------:R-:W-:Y:S01]  /*49e0*/  NOP ;  /* 0x0000000000007918 */ /* 0x000fe20000000000 */
[----:B----4-:R-:W-:Y:S05]  /*49f0*/  EXIT ;  /* 0x000000000000794d */ /* 0x010fea0003800000 */
.L_x_76:
[----:B------:R-:W-:-:S09]  /*4a00*/  UISETP.NE.OR UP0, UPT, UR17, 0x3, !UP3 ;  /* 0x000000031100788c */ /* 0x000fd2000df05670 */
[----:B------:R-:W-:Y:S05]  /*4a10*/  BRA.U UP0, `(.L_x_95) ;  /* 0x0000000d00807547 */ /* 0x000fea000b800000 */
[----:B------:R-:W1:Y:S01]  /*4a20*/  LDCU UR32, c[0x0][0x370] ;  /* 0x00006e00ff2077ac */ /* 0x000e620008000800 */
[----:B------:R-:W2:Y:S01]  /*4a30*/  LDC.64 R16, c[0x0][0x348] ;  /* 0x0000d200ff107b82 */ /* 0x000ea20000000a00 */
[----:B------:R-:W-:Y:S02]  /*4a40*/  HFMA2 R13, -RZ, RZ, 0, 0 ;  /* 0x00000000ff0d7431 */ /* 0x000fe400000001ff */
[----:B------:R-:W-:Y:S01]  /*4a50*/  IMAD.MOV.U32 R15, RZ, RZ, 0x1 ;  /* 0x00000001ff0f7424 */ /* 0x000fe200078e00ff */
[----:B------:R-:W1:Y:S01]  /*4a60*/  LDCU.128 UR28, c[0x0][0xb10] ;  /* 0x00016200ff1c77ac */ /* 0x000e620008000c00 */
[----:B------:R-:W-:Y:S01]  /*4a70*/  IMAD.MOV.U32 R14, RZ, RZ, RZ ;  /* 0x000000ffff0e7224 */ /* 0x000fe200078e00ff */
[----:B------:R-:W-:Y:S01]  /*4a80*/  MOV R7, 0x2000 ;  /* 0x0000200000077802 */ /* 0x000fe20000000f00 */
[----:B------:R-:W3:Y:S01]  /*4a90*/  LDCU UR27, c[0x0][0x374] ;  /* 0x00006e80ff1b77ac */ /* 0x000ee20008000800 */
[----:B------:R-:W4:Y:S01]  /*4aa0*/  LDC.64 R2, c[0x0][0x888] ;  /* 0x00022200ff027b82 */ /* 0x000f220000000a00 */
[----:B------:R-:W3:Y:S01]  /*4ab0*/  LDCU UR15, c[0x0][0xb0c] ;  /* 0x00016180ff0f77ac */ /* 0x000ee20008000800 */
[----:B------:R-:W2:Y:S06]  /*4ac0*/  LDCU UR38, c[0x0][0xb20] ;  /* 0x00016400ff2677ac */ /* 0x000eac0008000800 */
[----:B------:R-:W4:Y:S01]  /*4ad0*/  LDC.64 R4, c[0x0][0x890] ;  /* 0x00022400ff047b82 */ /* 0x000f220000000a00 */
[----:B------:R-:W2:Y:S01]  /*4ae0*/  LDCU UR4, c[0x0][0xb30] ;  /* 0x00016600ff0477ac */ /* 0x000ea20008000800 */
[----:B------:R-:W-:Y:S01]  /*4af0*/  UMOV UR21, 0x400 ;  /* 0x0000040000157882 */ /* 0x000fe20000000000 */
[----:B-1----:R-:W-:-:S02]  /*4b00*/  UIMAD.WIDE.U32 UR6, UR32, UR28, URZ ;  /* 0x0000001c200672a5 */ /* 0x002fc4000f8e00ff */
[----:B---3--:R-:W-:Y:S02]  /*4b10*/  UIMAD.WIDE.U32 UR8, UR27, UR31, URZ ;  /* 0x0000001f1b0872a5 */ /* 0x008fe4000f8e00ff */
[----:B------:R-:W-:Y:S02]  /*4b20*/  ULEA UR21, UR45, UR21, 0x18 ;  /* 0x000000152d157291 */ /* 0x000fe4000f8ec0ff */
[----:B------:R-:W-:Y:S02]  /*4b30*/  UPLOP3.LUT UP3, UPT, UPT, UPT, UPT, 0x40, 0x4 ;  /* 0x000000000004789c */ /* 0x000fe40003f6e870 */
[----:B------:R-:W-:Y:S01]  /*4b40*/  UIADD3 UR33, UPT, UPT, UR21, 0x188, URZ ;  /* 0x0000018815217890 */ /* 0x000fe2000fffe0ff */
[----:B------:R-:W-:Y:S01]  /*4b50*/  UMOV UR6, UR7 ;  /* 0x0000000700067c82 */ /* 0x000fe20008000000 */
[----:B------:R-:W-:Y:S01]  /*4b60*/  UMOV UR34, UR9 ;  /* 0x0000000900227c82 */ /* 0x000fe20008000000 */
[----:B------:R-:W-:Y:S02]  /*4b70*/  UISETP.GE.AND UP0, UPT, UR42, 0x1, UPT ;  /* 0x000000012a00788c */ /* 0x000fe4000bf06270 */
[----:B------:R-:W-:Y:S01]  /*4b80*/  UISETP.NE.AND UP4, UPT, UR42, 0x1, UPT ;  /* 0x000000012a00788c */ /* 0x000fe2000bf85270 */
[----:B------:R-:W1:Y:S01]  /*4b90*/  LDCU.64 UR22, c[0x0][0xb28] ;  /* 0x00016500ff1677ac */ /* 0x000e620008000a00 */
[----:B------:R-:W-:-:S02]  /*4ba0*/  UISETP.NE.AND UP6, UPT, UR15, 0x1, UPT ;  /* 0x000000010f00788c */ /* 0x000fc4000bfc5270 */
[----:B------:R-:W-:Y:S02]  /*4bb0*/  UISETP.NE.AND UP5, UPT, UR30, 0x1, UPT ;  /* 0x000000011e00788c */ /* 0x000fe4000bfa5270 */
[----:B------:R-:W-:Y:S02]  /*4bc0*/  UIADD3 UR17, UPT, UPT, UR21, 0x180, URZ ;  /* 0x0000018015117890 */ /* 0x000fe4000fffe0ff */
[----:B------:R-:W-:Y:S02]  /*4bd0*/  UPRMT UR33, UR45, 0x654, UR33 ;  /* 0x000006542d217896 */ /* 0x000fe40008000021 */
[----:B------:R-:W-:Y:S02]  /*4be0*/  USHF.R.U32.HI UR35, URZ, UR29, UR6 ;  /* 0x0000001dff237299 */ /* 0x000fe40008011606 */
[----:B--2---:R-:W-:Y:S02]  /*4bf0*/  USHF.R.U32.HI UR34, URZ, UR38, UR34 ;  /* 0x00000026ff227299 */ /* 0x004fe40008011622 */
[----:B------:R-:W-:-:S11]  /*4c00*/  UISETP.NE.AND UP2, UPT, UR4, 0x1, UPT ;  /* 0x000000010400788c */ /* 0x000fd6000bf45270 */
.L_x_104:
[C---:B------:R-:W-:Y:S02]  /*4c10*/  LEA R12, R14.reuse, UR21, 0x3 ;  /* 0x000000150e0c7c11 */ /* 0x040fe4000f8e18ff */
[----:B------:R-:W-:Y:S02]  /*4c20*/  SHF.L.U32 R9, R13, 0x1f, RZ ;  /* 0x0000001f0d097819 */ /* 0x000fe400000006ff */
[----:B------:R-:W-:Y:S02]  /*4c30*/  LEA R10, R14, UR21, 0x4 ;  /* 0x000000150e0a7c11 */ /* 0x000fe4000f8e20ff */
[----:B--2---:R-:W2:Y:S02]  /*4c40*/  SYNCS.PHASECHK.TRANS64.TRYWAIT P0, [R12+URZ+0x1b0], R9 ;  /* 0x0001b0090c0075a7 */ /* 0x004ea400080011ff */
[----:B--2---:R-:W-:Y:S05]  /*4c50*/  @!P0 BRA `(.L_x_96) ;  /* 0x0000005400b88947 */ /* 0x004fea0003800000 */
.L_x_201:
[----:B--2---:R-:W2:Y:S01]  /*4c60*/  LDS.128 R8, [R10+0x240] ;  /* 0x000240000a087984 */ /* 0x004ea20000000c00 */
[----:B------:R-:W-:Y:S01]  /*4c70*/  UISETP.GE.AND UP0, UPT, UR42, 0x1, UPT ;  /* 0x000000012a00788c */ /* 0x000fe2000bf06270 */
[----:B------:R-:W-:Y:S01]  /*4c80*/  @!PT LDS RZ, [RZ] ;  /* 0x00000000fffff984 */ /* 0x000fe20000000800 */
[----:B------:R-:W-:Y:S01]  /*4c90*/  @!PT LDS RZ, [RZ] ;  /* 0x00000000fffff984 */ /* 0x000fe20000000800 */
[----:B------:R-:W-:Y:S01]  /*4ca0*/  @!PT LDS RZ, [RZ] ;  /* 0x00000000fffff984 */ /* 0x000fe20000000800 */
[----:B------:R-:W-:Y:S01]  /*4cb0*/  @!PT LDS RZ, [RZ] ;  /* 0x00000000fffff984 */ /* 0x000fe20000000800 */
[----:B------:R3:W-:Y:S06]  /*4cc0*/  MEMBAR.ALL.CTA ;  /* 0x0000000000007992 */ /* 0x0007ec0000008000 */
[----:B---3--:R-:W3:Y:S01]  /*4cd0*/  FENCE.VIEW.ASYNC.S ;  /* 0x00000000000073c6 */ /* 0x008ee20000000000 */
[----:B--2---:R-:W-:Y:S11]  /*4ce0*/  LOP3.LUT P0, RZ, R10, 0x1, RZ, 0xc0, !PT ;  /* 0x000000010aff7812 */ /* 0x004ff6000780c0ff */
[----:B------:R-:W-:Y:S02]  /*4cf0*/  @!UPT UIADD3 URZ, UPT, UPT, URZ, URZ, URZ ;  /* 0x000000fffffff290 */ /* 0x000fe4000fffe0ff */
[----:B---3--:R-:W-:Y:S01]  /*4d00*/  VOTEU.ANY UP1, P0 ;  /* 0x0000000000ff7886 */ /* 0x008fe20000020100 */
[----:B------:R-:W-:Y:S11]  /*4d10*/  PLOP3.LUT P0, PT, PT, PT, UP1, 0x80, 0x8 ;  /* 0x000000000008781c */ /* 0x000ff60003f0f018 */
[----:B------:R-:W-:Y:S02]  /*4d20*/  @!UPT UIADD3 URZ, UPT, UPT, URZ, URZ, URZ ;  /* 0x000000fffffff290 */ /* 0x000fe4000fffe0ff */
[----:B------:R-:W-:Y:S02]  /*4d30*/  @P0 SHF.R.U32.HI R0, RZ, 0x10, R9 ;  /* 0x00000010ff000819 */ /* 0x000fe40000011609 */
[----:B------:R-:W-:Y:S02]  /*4d40*/  @P0 MOV R6, R8 ;  /* 0x0000000800060202 */ /* 0x000fe40000000f00 */
[----:B------:R-:W-:Y:S01]  /*4d50*/  @P0 R2UR UR4, R0 ;  /* 0x00000000000402ca */ /* 0x000fe200000e0000 */
[----:B------:R-:W-:Y:S01]  /*4d60*/  VIADD R0, R12, 0x1c0 ;  /* 0x000001c00c007836 */ /* 0x000fe20000000000 */
[----:B------:R-:W-:Y:S02]  /*4d70*/  @P0 LOP3.LUT R8, R9, 0xffff, RZ, 0xc0, !PT ;  /* 0x0000ffff09080812 */ /* 0x000fe400078ec0ff */
[----:B------:R-:W-:Y:S02]  /*4d80*/  @P0 R2UR UR6, R6 ;  /* 0x00000000060602ca */ /* 0x000fe400000e0000 */
[----:B------:R-:W-:Y:S02]  /*4d90*/  PRMT R0, RZ, 0x654, R0 ;  /* 0x00000654ff007816 */ /* 0x000fe40000000000 */
[----:B------:R-:W-:Y:S02]  /*4da0*/  @P0 R2UR UR5, R8 ;  /* 0x00000000080502ca */ /* 0x000fe400000e0000 */
[----:B------:R2:W-:Y:S03]  /*4db0*/  SYNCS.ARRIVE.TRANS64.RED.A1T0 RZ, [R0+URZ], RZ ;  /* 0x000000ff00ff79a7 */ /* 0x0005e600081004ff */
[----:B------:R-:W-:Y:S04]  /*4dc0*/  @UP1 UMOV UR26, UR4 ;  /* 0x00000004001a1c82 */ /* 0x000fe80008000000 */
[----:B------:R-:W-:Y:S04]  /*4dd0*/  @UP1 UMOV UR14, UR6 ;  /* 0x00000006000e1c82 */ /* 0x000fe80008000000 */
[----:B------:R-:W-:Y:S01]  /*4de0*/  @UP1 UMOV UR13, UR5 ;  /* 0x00000005000d1c82 */ /* 0x000fe20008000000 */
[----:B------:R-:W-:Y:S05]  /*4df0*/  BRA.U !UP0, `(.L_x_97) ;  /* 0x0000000108a47547 */ /* 0x000fea000b800000 */
[----:B------:R-:W-:Y:S02]  /*4e00*/  UIMAD.WIDE.U32 UR8, UR13, UR31, URZ ;  /* 0x0000001f0d0872a5 */ /* 0x000fe4000f8e00ff */
[----:B------:R-:W-:Y:S02]  /*4e10*/  UIMAD.WIDE.U32 UR10, UR14, UR28, URZ ;  /* 0x0000001c0e0a72a5 */ /* 0x000fe4000f8e00ff */
[----:B------:R-:W-:Y:S02]  /*4e20*/  USEL UR4, UR27, UR34, !UP5 ;  /* 0x000000221b047287 */ /* 0x000fe4000e800000 */
[----:B------:R-:W-:Y:S02]  /*4e30*/  USEL UR7, UR32, UR35, !UP6 ;  /* 0x0000002320077287 */ /* 0x000fe4000f000000 */
[----:B-1----:R-:W-:Y:S02]  /*4e40*/  UIMAD.WIDE.U32 UR18, UR4, UR22, URZ ;  /* 0x00000016041272a5 */ /* 0x002fe4000f8e00ff */
[----:B------:R-:W-:Y:S01]  /*4e50*/  UIMAD.WIDE.U32 UR24, UR7, UR22, URZ ;  /* 0x00000016071872a5 */ /* 0x000fe2000f8e00ff */
[----:B------:R-:W-:Y:S02]  /*4e60*/  UMOV UR5, UR9 ;  /* 0x0000000900057c82 */ /* 0x000fe40008000000 */
[----:B------:R-:W-:Y:S03]  /*4e70*/  USHF.R.U32.HI UR6, URZ, UR38, UR5 ;  /* 0x00000026ff067299 */ /* 0x000fe60008011605 */
[----:B------:R-:W-:Y:S01]  /*4e80*/  UMOV UR5, UR11 ;  /* 0x0000000b00057c82 */ /* 0x000fe20008000000 */
[----:B------:R-:W-:Y:S02]  /*4e90*/  USEL UR6, UR13, UR6, !UP5 ;  /* 0x000000060d067287 */ /* 0x000fe4000e800000 */
[----:B------:R-:W-:Y:S02]  /*4ea0*/  USHF.R.U32.HI UR8, URZ, UR29, UR5 ;  /* 0x0000001dff087299 */ /* 0x000fe40008011605 */
[----:B------:R-:W-:Y:S01]  /*4eb0*/  UIMAD.WIDE.U32 UR10, UR6, UR22, URZ ;  /* 0x00000016060a72a5 */ /* 0x000fe2000f8e00ff */
[----:B------:R-:W-:Y:S02]  /*4ec0*/  UMOV UR5, UR19 ;  /* 0x0000001300057c82 */ /* 0x000fe40008000000 */
[----:B------:R-:W-:Y:S03]  /*4ed0*/  @UP4 USHF.R.U32.HI UR4, URZ, UR23, UR5 ;  /* 0x00000017ff044299 */ /* 0x000fe60008011605 */
[----:B------:R-:W-:Y:S01]  /*4ee0*/  UMOV UR5, UR25 ;  /* 0x0000001900057c82 */ /* 0x000fe20008000000 */
[----:B------:R-:W-:Y:S02]  /*4ef0*/  UIMAD UR4, UR42, UR4, URZ ;  /* 0x000000042a0472a4 */ /* 0x000fe4000f8e02ff */
[----:B------:R-:W-:Y:S02]  /*4f00*/  @UP4 USHF.R.U32.HI UR7, URZ, UR23, UR5 ;  /* 0x00000017ff074299 */ /* 0x000fe40008011605 */
[----:B------:R-:W-:Y:S02]  /*4f10*/  USEL UR5, UR14, UR8, !UP6 ;  /* 0x000000080e057287 */ /* 0x000fe4000f000000 */
[----:B------:R-:W-:Y:S02]  /*4f20*/  UIMAD UR8, UR42, UR7, URZ ;  /* 0x000000072a0872a4 */ /* 0x000fe4000f8e02ff */
[----:B------:R-:W-:Y:S03]  /*4f30*/  UISETP.GE.AND UP0, UPT, UR6, UR4, UPT ;  /* 0x000000040600728c */ /* 0x000fe6000bf06270 */
[----:B------:R-:W-:Y:S01]  /*4f40*/  UMOV UR4, UR11 ;  /* 0x0000000b00047c82 */ /* 0x000fe20008000000 */
[----:B------:R-:W-:Y:S02]  /*4f50*/  UISETP.GE.OR UP0, UPT, UR5, UR8, UP0 ;  /* 0x000000080500728c */ /* 0x000fe40008706670 */
[----:B------:R-:W-:Y:S02]  /*4f60*/  USHF.R.U32.HI UR4, URZ, UR23, UR4 ;  /* 0x00000017ff047299 */ /* 0x000fe40008011604 */
[----:B------:R-:W-:Y:S02]  /*4f70*/  UIMAD.WIDE.U32 UR8, UR5, UR22, URZ ;  /* 0x00000016050872a5 */ /* 0x000fe4000f8e00ff */
[----:B------:R-:W-:Y:S04]  /*4f80*/  USEL UR10, UR6, UR4, !UP4 ;  /* 0x00000004060a7287 */ /* 0x000fe8000e000000 */
[----:B------:R-:W-:Y:S01]  /*4f90*/  UIADD3 UR11, UPT, UPT, -UR10, URZ, URZ ;  /* 0x000000ff0a0b7290 */ /* 0x000fe2000fffe1ff */
[----:B------:R-:W-:Y:S02]  /*4fa0*/  @!UP0 UMOV UR4, UR9 ;  /* 0x0000000900048c82 */ /* 0x000fe40008000000 */
[----:B------:R-:W-:Y:S02]  /*4fb0*/  @!UP0 USHF.R.U32.HI UR4, URZ, UR23, UR4 ;  /* 0x00000017ff048299 */ /* 0x000fe40008011604 */
[----:B------:R-:W-:Y:S02]  /*4fc0*/  UIMAD UR8, UR42, UR11, UR6 ;  /* 0x0000000b2a0872a4 */ /* 0x000fe4000f8e0206 */
[----:B------:R-:W-:Y:S04]  /*4fd0*/  @!UP0 USEL UR4, UR5, UR4, !UP4 ;  /* 0x0000000405048287 */ /* 0x000fe8000e000000 */
[----:B------:R-:W-:Y:S02]  /*4fe0*/  @!UP0 UIMAD UR8, UR7, UR8, UR4 ;  /* 0x00000008070882a4 */ /* 0x000fe4000f8e0204 */
[----:B------:R-:W-:Y:S02]  /*4ff0*/  @!UP0 UIADD3 UR9, UPT, UPT, UR10, -UR4, URZ ;  /* 0x800000040a098290 */ /* 0x000fe4000fffe0ff */
[----:B------:R-:W-:Y:S02]  /*5000*/  UIADD3 UR4, UPT, UPT, -UR5, URZ, URZ ;  /* 0x000000ff05047290 */ /* 0x000fe4000fffe1ff */
[----:B------:R-:W-:Y:S02]  /*5010*/  UIADD3 UR7, UPT, UPT, -UR6, URZ, URZ ;  /* 0x000000ff06077290 */ /* 0x000fe4000fffe1ff */
[----:B------:R-:W-:Y:S02]  /*5020*/  @!UP0 UIMAD UR6, UR9, UR42, UR5 ;  /* 0x0000002a090682a4 */ /* 0x000fe4000f8e0205 */
[----:B------:R-:W-:Y:S02]  /*5030*/  UIMAD UR14, UR15, UR4, UR14 ;  /* 0x000000040f0e72a4 */ /* 0x000fe4000f8e020e */
[----:B------:R-:W-:Y:S01]  /*5040*/  UIMAD UR13, UR30, UR7, UR13 ;  /* 0x000000071e0d72a4 */ /* 0x000fe2000f8e020d */
[----:B------:R-:W-:Y:S02]  /*5050*/  @!UP0 UMOV UR5, UR8 ;  /* 0x0000000800058c82 */ /* 0x000fe40008000000 */
[----:B------:R-:W-:Y:S02]  /*5060*/  UIMAD UR14, UR5, UR15, UR14 ;  /* 0x0000000f050e72a4 */ /* 0x000fe4000f8e020e */
[----:B------:R-:W-:Y:S11]  /*5070*/  UIMAD UR13, UR6, UR30, UR13 ;  /* 0x0000001e060d72a4 */ /* 0x000ff6000f8e020d */
[----:B------:R-:W-:Y:S01]  /*5080*/  @!UPT UIADD3 URZ, UPT, UPT, URZ, URZ, URZ ;  /* 0x000000fffffff290 */ /* 0x000fe2000fffe0ff */
.L_x_97:
[----:B------:R-:W3:Y:S01]  /*5090*/  @!UP2 LDCU.128 UR8, c[0x0][0xb10] ;  /* 0x00016200ff08a7ac */ /* 0x000ee20008000c00 */
[C---:B----4-:R-:W-:Y:S02]  /*50a0*/  ISETP.NE.U32.AND P1, PT, R4.reuse, RZ, PT ;  /* 0x000000ff0400720c */ /* 0x050fe40003f25070 */
[----:B------:R-:W-:Y:S02]  /*50b0*/  ISETP.NE.U32.AND P0, PT, R4, RZ, PT ;  /* 0x000000ff0400720c */ /* 0x000fe40003f05070 */
[C---:B------:R-:W-:Y:S02]  /*50c0*/  ISETP.NE.AND.EX P1, PT, R5.reuse, RZ, PT, P1 ;  /* 0x000000ff0500720c */ /* 0x040fe40003f25310 */
[----:B------:R-:W-:Y:S01]  /*50d0*/  ISETP.NE.AND.EX P0, PT, R5, RZ, PT, P0 ;  /* 0x000000ff0500720c */ /* 0x000fe20003f05300 */
[----:B------:R-:W4:Y:S01]  /*50e0*/  @!UP2 LDCU UR5, c[0x0][0xb0c] ;  /* 0x00016180ff05a7ac */ /* 0x000f220008000800 */
[----:B------:R-:W-:Y:S01]  /*50f0*/  SHF.L.U32 R9, R15, 0x1f, RZ ;  /* 0x0000001f0f097819 */ /* 0x000fe200000006ff */
[----:B------:R-:W-:Y:S02]  /*5100*/  USHF.L.U32 UR19, UR16, 0x7, URZ ;  /* 0x0000000710137899 */ /* 0x000fe400080006ff */
[----:B------:R-:W-:Y:S02]  /*5110*/  USHF.L.U32 UR18, UR20, 0x7, URZ ;  /* 0x0000000714127899 */ /* 0x000fe400080006ff */
[----:B---3--:R-:W-:Y:S07]  /*5120*/  UIMAD.WIDE.U32 UR6, UR14, UR8, URZ ;  /* 0x000000080e0672a5 */ /* 0x008fee000f8e00ff */
[----:B------:R-:W-:Y:S01]  /*5130*/  @!UP2 UMOV UR4, UR7 ;  /* 0x000000070004ac82 */ /* 0x000fe20008000000 */
[----:B----4-:R-:W-:Y:S02]  /*5140*/  @!UP2 UISETP.NE.AND UP0, UPT, UR5, 0x1, UPT ;  /* 0x000000010500a88c */ /* 0x010fe4000bf05270 */
[----:B------:R-:W-:Y:S02]  /*5150*/  @!UP2 USHF.R.U32.HI UR4, URZ, UR9, UR4 ;  /* 0x00000009ff04a299 */ /* 0x000fe40008011604 */
[----:B------:R-:W-:Y:S02]  /*5160*/  UIMAD.WIDE.U32 UR6, UR13, UR11, URZ ;  /* 0x0000000b0d0672a5 */ /* 0x000fe4000f8e00ff */
[----:B------:R-:W-:Y:S02]  /*5170*/  @!UP2 USEL UR8, UR14, UR4, !UP0 ;  /* 0x000000040e08a287 */ /* 0x000fe4000c000000 */
[----:B------:R-:W-:Y:S03]  /*5180*/  @!UP2 UISETP.NE.AND UP0, UPT, UR10, 0x1, UPT ;  /* 0x000000010a00a88c */ /* 0x000fe6000bf05270 */
[----:B------:R-:W-:Y:S02]  /*5190*/  @!UP2 UMOV UR6, UR7 ;  /* 0x000000070006ac82 */ /* 0x000fe40008000000 */
[----:B------:R-:W3:Y:S02]  /*51a0*/  @!UP2 LDCU UR4, c[0x0][0xb20] ;  /* 0x00016400ff04a7ac */ /* 0x000ee40008000800 */
[----:B---3--:R-:W-:Y:S04]  /*51b0*/  @!UP2 USHF.R.U32.HI UR6, URZ, UR4, UR6 ;  /* 0x00000004ff06a299 */ /* 0x008fe80008011606 */
[----:B------:R-:W-:Y:S04]  /*51c0*/  @!UP2 USEL UR6, UR13, UR6, !UP0 ;  /* 0x000000060d06a287 */ /* 0x000fe8000c000000 */
[----:B------:R-:W-:Y:S02]  /*51d0*/  @!UP2 UIADD3 UR4, UPT, UPT, -UR8, UR6, URZ ;  /* 0x000000060804a290 */ /* 0x000fe4000fffe1ff */
[----:B------:R-:W-:Y:S02]  /*51e0*/  @!UP2 UIADD3 UR6, UPT, UPT, UR8, -UR6, URZ ;  /* 0x800000060806a290 */ /* 0x000fe4000fffe0ff */
[----:B------:R-:W-:Y:S02]  /*51f0*/  @!UP2 UIMAD UR14, UR4, UR5, UR14 ;  /* 0x00000005040ea2a4 */ /* 0x000fe4000f8e020e */
[----:B------:R-:W-:Y:S01]  /*5200*/  @!UP2 UIMAD UR13, UR6, UR10, UR13 ;  /* 0x0000000a060da2a4 */ /* 0x000fe2000f8e020d */
[----:B------:R-:W-:Y:S11]  /*5210*/  BRA.U UP3, `(.L_x_98) ;  /* 0x0000000103107547 */ /* 0x000ff6000b800000 */
[----:B--2---:R-:W-:Y:S04]  /*5220*/  MOV R0, UR37 ;  /* 0x0000002500007c02 */ /* 0x004fe80008000f00 */
[----:B------:R-:W-:Y:S04]  /*5230*/  SHF.L.U32 R11, R0, 0x1f, RZ ;  /* 0x0000001f000b7819 */ /* 0x000fe800000006ff */
[----:B------:R-:W2:Y:S02]  /*5240*/  SYNCS.PHASECHK.TRANS64.TRYWAIT P2, [UR21+0x1a8], R11 ;  /* 0x0001a80bff0075a7 */ /* 0x000ea40008041115 */
[----:B--2---:R-:W-:Y:S05]  /*5250*/  @!P2 BRA `(.L_x_99) ;  /* 0x00000050004ca947 */ /* 0x004fea0003800000 */
.L_x_98:
[----:B------:R-:W-:Y:S05]  /*5260*/  @!P1 BRA `(.L_x_100) ;  /* 0x0000000000309947 */ /* 0x000fea0003800000 */
[----:B------:R-:W-:Y:S01]  /*5270*/  ISETP.NE.U32.AND P1, PT, R2, RZ, PT ;  /* 0x000000ff0200720c */ /* 0x000fe20003f25070 */
[----:B------:R-:W3:Y:S01]  /*5280*/  LDCU.64 UR4, c[0x0][0x358] ;  /* 0x00006b00ff0477ac */ /* 0x000ee20008000a00 */
[----:B------:R-:W-:Y:S02]  /*5290*/  IMAD.MOV.U32 R158, RZ, RZ, 0x1 ;  /* 0x00000001ff9e7424 */ /* 0x000fe400078e00ff */
[----:B------:R-:W-:Y:S11]  /*52a0*/  ISETP.NE.AND.EX P1, PT, R3, RZ, PT, P1 ;  /* 0x000000ff0300720c */ /* 0x000ff60003f25310 */
[----:B------:R-:W-:Y:S02]  /*52b0*/  @!UPT UIADD3 URZ, UPT, UPT, URZ, URZ, URZ ;  /* 0x000000fffffff290 */ /* 0x000fe4000fffe0ff */
[----:B--2---:R-:W2:Y:S01]  /*52c0*/  @P1 LDC.64 R10, c[0x0][0x888] ;  /* 0x00022200ff0a1b82 */ /* 0x004ea20000000a00 */
[----:B------:R-:W-:Y:S04]  /*52d0*/  @P1 IMAD R0, R4, UR36, RZ ;  /* 0x0000002404001c24 */ /* 0x000fe8000f8e02ff */
[----:B--2---:R-:W-:Y:S04]  /*52e0*/  @P1 IMAD.WIDE R10, R0, 0x4, R10 ;  /* 0x00000004000a1825 */ /* 0x004fe800078e020a */
[----:B------:R-:W-:Y:S01]  /*52f0*/  HFMA2 R0, -RZ, RZ, 0, 5.9604644775390625e-08 ;  /* 0x00000001ff007431 */ /* 0x000fe200000001ff */
[----:B---3-5:R3:W5:Y:S04]  /*5300*/  @P1 LDG.E R73, desc[UR4][R10.64] ;  /* 0x000000040a491981 */ /* 0x028768000c1e1900 */
[----:B------:R-:W-:Y:S01]  /*5310*/  @!P1 PRMT R158, R0, 0x7610, R158 ;  /* 0x00007610009e9816 */ /* 0x000fe2000000009e */
[----:B---3--:R-:W4:Y:S06]  /*5320*/  @!P1 LDC R73, c[0x0][0x880] ;  /* 0x00022000ff499b82 */ /* 0x008f2c0000000800 */
.L_x_100:
[----:B----45:R-:W-:Y:S01]  /*5330*/  @!P0 FSETP.EQ.AND P1, PT, R73, RZ, PT ;  /* 0x000000ff4900820b */ /* 0x030fe20003f22000 */
[----:B------:R-:W-:Y:S01]  /*5340*/  @!UPT UIADD3 URZ, UPT, UPT, URZ, URZ, URZ ;  /* 0x000000fffffff290 */ /* 0x000fe2000fffe0ff */
[----:B------:R-:W-:Y:S11]  /*5350*/  @!P0 BRA `(.L_x_101) ;  /* 0x0000000000188947 */ /* 0x000ff60003800000 */
[----:B------:R-:W-:Y:S02]  /*5360*/  LOP3.LUT P0, RZ, R158, 0xff, RZ, 0xc0, !PT ;  /* 0x000000ff9eff7812 */ /* 0x000fe4000780c0ff */
[----:B------:R-:W-:Y:S04]  /*5370*/  ISETP.NE.U32.AND P1, PT, R2, RZ, PT ;  /* 0x000000ff0200720c */ /* 0x000fe80003f25070 */
[----:B------:R-:W-:Y:S04]  /*5380*/  ISETP.NE.AND.EX P1, PT, R3, RZ, PT, P1 ;  /* 0x000000ff0300720c */ /* 0x000fe80003f25310 */
[----:B------:R-:W-:Y:S03]  /*5390*/  PLOP3.LUT P1, PT, P1, PT, PT, 0x8, 0x80 ;  /* 0x000000000080781c */ /* 0x000fe60000f2e170 */
[----:B------:R-:W-:Y:S11]  /*53a0*/  @P0 FSETP.EQ.AND P1, PT, R73, RZ, PT ;  /* 0x000000ff4900020b */ /* 0x000ff60003f22000 */
[----:B------:R-:W-:Y:S02]  /*53b0*/  @!UPT UIADD3 URZ, UPT, UPT, URZ, URZ, URZ ;  /* 0x000000fffffff290 */ /* 0x000fe4000fffe0ff */
.L_x_101:
[----:B------:R-:W3:Y:S01]  /*53c0*/  SYNCS.PHASECHK.TRANS64.TRYWAIT P2, [UR21+0x190], R9 ;  /* 0x00019009ff0075a7 */ /* 0x000ee20008041115 */
[----:B------:R-:W-:Y:S04]  /*53d0*/  ELECT P0, URZ, PT ;  /* 0x0000000000ff782f */ /* 0x000fe80003800000 */
[----:B------:R-:W-:Y:S11]  /*53e0*/  PLOP3.LUT P1, PT, P1, P0, PT, 0xf2, 0x2f ;  /* 0x00000000002f781c */ /* 0x000ff60000f21e72 */
[----:B------:R-:W-:Y:S02]  /*53f0*/  @!UPT UIADD3 URZ, UPT, UPT, URZ, URZ, URZ ;  /* 0x000000fffffff290 */ /* 0x000fe4000fffe0ff */
[----:B------:R-:W-:Y:S05]  /*5400*/  @!P1 IADD3 R8, P0, PT, R16, 0x580, RZ ;  /* 0x0000058010089810 */ /* 0x000fea0007f1e0ff */
[----:B------:R-:W-:Y:S01]  /*5410*/  @!P1 IMAD.X R6, RZ, RZ, R17, P0 ;  /* 0x000000ffff069224 */ /* 0x000fe200000e0611 */
[----:B---3--:R-:W-:Y:S07]  /*5420*/  @!P2 BRA `(.L_x_102) ;  /* 0x0000004c00f0a947 */ /* 0x008fee0003800000 */
.L_x_204:
[----:B------:R-:W-:Y:S01]  /*5430*/  @!P1 R2UR UR5, R8 ;  /* 0x00000000080592ca */ /* 0x000fe200000e0000 */
[----:B------:R-:W-:Y:S01]  /*5440*/  VOTEU.ALL UP0, P1 ;  /* 0x0000000000ff7886 */ /* 0x000fe20000800000 */
[----:B------:R-:W-:Y:S01]  /*5450*/  @!P1 R2UR UR4, R6 ;  /* 0x00000000060492ca */ /* 0x000fe200000e0000 */
[----:B--2---:R-:W-:Y:S01]  /*5460*/  @!P1 IMAD.MOV.U32 R0, RZ, RZ, 0x2000 ;  /* 0x00002000ff009424 */ /* 0x004fe200078e00ff */
[----:B------:R-:W-:Y:S01]  /*5470*/  UMOV UR8, 0x0 ;  /* 0x0000000000087882 */ /* 0x000fe20000000000 */
[----:B------:R-:W-:Y:S01]  /*5480*/  UMOV UR9, 0x10000000 ;  /* 0x1000000000097882 */ /* 0x000fe20000000000 */
[----:B------:R-:W-:Y:S01]  /*5490*/  @!UP0 UIADD3 UR16, UPT, UPT, UR21, 0x400, URZ ;  /* 0x0000040015108890 */ /* 0x000fe2000fffe0ff */
[----:B------:R-:W-:Y:S01]  /*54a0*/  VIADD R14, R14, 0x1 ;  /* 0x000000010e0e7836 */ /* 0x000fe20000000000 */
[----:B------:R-:W-:Y:S01]  /*54b0*/  VOTEU.ALL UP0, P1 ;  /* 0x0000000000ff7886 */ /* 0x000fe20000800000 */
[----:B------:R-:W-:Y:S01]  /*54c0*/  UMOV UR20, UR36 ;  /* 0x0000002400147c82 */ /* 0x000fe20008000000 */
[----:B------:R-:W-:Y:S03]  /*54d0*/  UPRMT UR6, UR45, 0x654, UR17 ;  /* 0x000006542d067896 */ /* 0x000fe60008000011 */
[----:B------:R-:W-:Y:S02]  /*54e0*/  IMAD.U32 R10, RZ, RZ, UR5 ;  /* 0x00000005ff0a7e24 */ /* 0x000fe4000f8e00ff */
[----:B------:R-:W-:Y:S03]  /*54f0*/  IMAD.U32 R11, RZ, RZ, UR4 ;  /* 0x00000004ff0b7e24 */ /* 0x000fe6000f8e00ff */
[----:B------:R-:W-:Y:S02]  /*5500*/  @!P1 R2UR UR4, R10 ;  /* 0x000000000a0492ca */ /* 0x000fe400000e0000 */
[----:B------:R-:W-:Y:S11]  /*5510*/  @!P1 R2UR UR5, R11 ;  /* 0x000000000b0592ca */ /* 0x000ff600000e0000 */
[----:B------:R-:W-:Y:S02]  /*5520*/  @!UPT UIADD3 URZ, UPT, UPT, URZ, URZ, URZ ;  /* 0x000000fffffff290 */ /* 0x000fe4000fffe0ff */
[----:B------:R2:W-:Y:S01]  /*5530*/  @!UP0 UTMALDG.3D [UR16], [UR4], desc[UR8] ;  /* 0x00000810040085b4 */ /* 0x0005e20008011000 */
[----:B------:R2:W-:Y:S01]  /*5540*/  @!P1 SYNCS.ARRIVE.TRANS64.RED.A0TR RZ, [UR21+0x180], R0 ;  /* 0x00018000ffff99a7 */ /* 0x0005e20008300415 */
[----:B------:R-:W-:Y:S01]  /*5550*/  SYNCS.ARRIVE.TRANS64.RED.A1T0 RZ, [UR6], RZ ;  /* 0x000000ffffff79a7 */ /* 0x000fe20008100406 */
[----:B------:R-:W3:Y:S02]  /*5560*/  SYNCS.PHASECHK.TRANS64.TRYWAIT P0, [UR21+0x198], R9 ;  /* 0x00019809ff0075a7 */ /* 0x000ee40008001115 */
[----:B--23--:R-:W-:Y:S05]  /*5570*/  @!P0 BRA `(.L_x_103) ;  /* 0x0000004c00b48947 */ /* 0x00cfea0003800000 */
.L_x_206:
[----:B------:R-:W-:Y:S01]  /*5580*/  @!P1 IADD3 R6, P0, PT, R16, 0x580, RZ ;  /* 0x0000058010069810 */ /* 0x000fe20007f1e0ff */
[----:B------:R-:W-:Y:S01]  /*5590*/  VOTEU.ALL UP0, P1 ;  /* 0x0000000000ff7886 */ /* 0x000fe20000800000 */
[----:B------:R-:W-:Y:S01]  /*55a0*/  UMOV UR6, 0x0 ;  /* 0x0000000000067882 */ /* 0x000fe20000000000 */
[----:B------:R-:W-:Y:S01]  /*55b0*/  UMOV UR7, 0x10000000 ;  /* 0x1000000000077882 */ /* 0x000fe20000000000 */
[----:B------:R-:W-:Y:S01]  /*55c0*/  @!P1 R2UR UR5, R6 ;  /* 0x00000000060592ca */ /* 0x000fe200000e0000 */
[----:B--2---:R-:W-:Y:S01]  /*55d0*/  @!P1 IMAD.X R0, RZ, RZ, R17, P0 ;  /* 0x000000ffff009224 */ /* 0x004fe200000e0611 */
[----:B------:R-:W-:Y:S01]  /*55e0*/  @!UP0 UIADD3 UR10, UPT, UPT, UR18, 0x40, URZ ;  /* 0x00000040120a8890 */ /* 0x000fe2000fffe0ff */
[----:B------:R-:W-:Y:S01]  /*55f0*/  R2UR UR16, R160 ;  /* 0x00000000a01072ca */ /* 0x000fe200000e0000 */
[----:B------:R-:W-:Y:S01]  /*5600*/  @!UP0 UIADD3 UR8, UPT, UPT, UR21, 0x2400, URZ ;  /* 0x0000240015088890 */ /* 0x000fe2000fffe0ff */
[----:B------:R-:W-:Y:S01]  /*5610*/  ISETP.NE.AND P0, PT, R14, 0x2, PT ;  /* 0x000000020e00780c */ /* 0x000fe20003f05270 */
[----:B------:R-:W-:Y:S01]  /*5620*/  @!UP0 UIADD3 UR9, UPT, UPT, UR21, 0x188, URZ ;  /* 0x0000018815098890 */ /* 0x000fe2000fffe0ff */
[----:B------:R-:W-:Y:S01]  /*5630*/  @!P1 R2UR UR4, R0 ;  /* 0x00000000000492ca */ /* 0x000fe200000e0000 */
[----:B------:R-:W-:Y:S01]  /*5640*/  VOTEU.ALL UP0, P1 ;  /* 0x0000000000ff7886 */ /* 0x000fe20000800000 */
[----:B------:R-:W-:Y:S01]  /*5650*/  UMOV UR11, UR19 ;  /* 0x00000013000b7c82 */ /* 0x000fe20008000000 */
[----:B------:R-:W-:Y:S01]  /*5660*/  UMOV UR12, UR36 ;  /* 0x00000024000c7c82 */ /* 0x000fe20008000000 */
[----:B------:R-:W-:Y:S01]  /*5670*/  SEL R0, RZ, 0x1, P0 ;  /* 0x00000001ff007807 */ /* 0x000fe20000000000 */
[----:B------:R-:W-:Y:S01]  /*5680*/  UIADD3 UR20, UPT, UPT, UR13, UR63, URZ ;  /* 0x0000003f0d147290 */ /* 0x000fe2000fffe0ff */
[----:B------:R-:W-:Y:S01]  /*5690*/  IMAD.U32 R8, RZ, RZ, UR5 ;  /* 0x00000005ff087e24 */ /* 0x000fe2000f8e00ff */
[----:B------:R-:W-:Y:S01]  /*56a0*/  LOP3.LUT R15, R15, 0x1, RZ, 0x3c, !PT ;  /* 0x000000010f0f7812 */ /* 0x000fe200078e3cff */
[----:B------:R-:W-:Y:S01]  /*56b0*/  UPLOP3.LUT UP3, UPT, UPT, UPT, UPT, 0x80, 0x8 ;  /* 0x000000000008789c */ /* 0x000fe20003f6f070 */
[----:B------:R-:W-:Y:S01]  /*56c0*/  LOP3.LUT R13, R13, R0, RZ, 0x3c, !PT ;  /* 0x000000000d0d7212 */ /* 0x000fe200078e3cff */
[----:B------:R-:W-:Y:S01]  /*56d0*/  UIADD3 UR16, UPT, UPT, UR14, UR16, URZ ;  /* 0x000000100e107290 */ /* 0x000fe2000fffe0ff */
[----:B------:R-:W-:Y:S01]  /*56e0*/  SEL R14, R14, RZ, P0 ;  /* 0x000000ff0e0e7207 */ /* 0x000fe20000000000 */
[----:B------:R-:W-:Y:S01]  /*56f0*/  UMOV UR36, UR26 ;  /* 0x0000001a00247c82 */ /* 0x000fe20008000000 */
[----:B------:R-:W-:Y:S01]  /*5700*/  IMAD.U32 R9, RZ, RZ, UR4 ;  /* 0x00000004ff097e24 */ /* 0x000fe2000f8e00ff */
[----:B------:R-:W-:Y:S04]  /*5710*/  @!P1 R2UR UR4, R8 ;  /* 0x00000000080492ca */ /* 0x000fe800000e0000 */
[----:B------:R-:W-:Y:S11]  /*5720*/  @!P1 R2UR UR5, R9 ;  /* 0x00000000090592ca */ /* 0x000ff600000e0000 */
[----:B------:R-:W-:Y:S02]  /*5730*/  @!UPT UIADD3 URZ, UPT, UPT, URZ, URZ, URZ ;  /* 0x000000fffffff290 */ /* 0x000fe4000fffe0ff */
[----:B------:R2:W-:Y:S01]  /*5740*/  @!UP0 UTMALDG.3D [UR8], [UR4], desc[UR6] ;  /* 0x00000608040085b4 */ /* 0x0005e20008011000 */
[----:B------:R2:W-:Y:S01]  /*5750*/  @!P1 SYNCS.ARRIVE.TRANS64.RED.A0TR RZ, [UR21+0x188], R7 ;  /* 0x00018807ffff99a7 */ /* 0x0005e20008300415 */
[----:B------:R-:W-:Y:S01]  /*5760*/  SYNCS.ARRIVE.TRANS64.RED.A1T0 RZ, [UR33], RZ ;  /* 0x000000ffffff79a7 */ /* 0x000fe20008100421 */
[----:B------:R-:W-:Y:S05]  /*5770*/  BRA.U UP1, `(.L_x_104) ;  /* 0xfffffff501247547 */ /* 0x000fea000b83ffff */
[----:B------:R-:W-:-:S04]  /*5780*/  SHF.L.U32 R3, R15, 0x1f, RZ ;  /* 0x0000001f0f037819 */ /* 0x000fc800000006ff */
[----:B------:R-:W3:Y:S02]  /*5790*/  SYNCS.PHASECHK.TRANS64.TRYWAIT P0, [UR21+0x190], R3 ;  /* 0x00019003ff0075a7 */ /* 0x000ee40008001115 */
[----:B---3--:R-:W-:Y:S05]  /*57a0*/  @!P0 BRA `(.L_x_105) ;  /* 0x0000004c00408947 */ /* 0x008fea0003800000 */
.L_x_208:
[----:B---3--:R-:W-:-:S07]  /*57b0*/  MOV R0, UR21 ;  /* 0x0000001500007c02 */ /* 0x008fce0008000f00 */
.L_x_106:
[----:B---3--:R-:W-:-:S04]  /*57c0*/  SHF.L.U32 R3, R15, 0x1f, RZ ;  /* 0x0000001f0f037819 */ /* 0x008fc800000006ff */
[----:B------:R3:W4:Y:S03]  /*57d0*/  SYNCS.PHASECHK.TRANS64.TRYWAIT P0, [R0+URZ+0x198], R3 ;  /* 0x00019803000075a7 */ /* 0x00072600080011ff */
[----:B----4-:R-:W-:Y:S05]  /*57e0*/  @!P0 NANOSLEEP.SYNCS 0x989680 ;  /* 0x009896800000895d */ /* 0x010fea0003900000 */
[----:B------:R-:W4:Y:S02]  /*57f0*/  @!P0 SYNCS.PHASECHK.TRANS64 P0, [R0+URZ+0x198], R3 ;  /* 0x00019803000085a7 */ /* 0x000f2400080010ff */
[----:B-12-4-:R-:W-:Y:S05]  /*5800*/  @P0 EXIT ;  /* 0x000000000000094d */ /* 0x016fea0003800000 */
[----:B------:R-:W-:Y:S05]  /*5810*/  BRA `(.L_x_106) ;  /* 0xfffffffc00e87947 */ /* 0x000fea000383ffff */
.L_x_95:
[----:B------:R-:W-:-:S06]  /*5820*/  UISETP.GE.AND UP0, UPT, UR17, 0x4, UPT ;  /* 0x000000041100788c */ /* 0x000fcc000bf06270 */
[----:B------:R-:W-:-:S13]  /*5830*/  PLOP3.LUT P0, PT, PT, PT, UP0, 0x80, 0x8 ;  /* 0x000000000008781c */ /* 0x000fda0003f0f008 */
[----:B------:R-:W-:Y:S05]  /*5840*/  @!P0 EXIT ;  /* 0x000000000000894d */ /* 0x000fea0003800000 */
[----:B------:R-:W-:Y:S01]  /*5850*/  BAR.SYNC.DEFER_BLOCKING 0x6, 0xa0 ;  /* 0x0182800000007b1d */ /* 0x000fe20000010000 */
[C---:B------:R-:W-:Y:S01]  /*5860*/  IMAD.SHL.U32 R4, R170.reuse, 0x40, RZ ;  /* 0x00000040aa047824 */ /* 0x040fe200078e00ff */
[C---:B------:R-:W-:Y:S01]  /*5870*/  LOP3.LUT R178, R170.reuse, 0x60, RZ, 0xc0, !PT ;  /* 0x00000060aab27812 */ /* 0x040fe200078ec0ff */
[C---:B------:R-:W-:Y:S01]  /*5880*/  IMAD.SHL.U32 R137, R170.reuse, 0x8, RZ ;  /* 0x00000008aa897824 */ /* 0x040fe200078e00ff */
[C---:B------:R-:W-:Y:S01]  /*5890*/  LOP3.LUT R176, R170.reuse, 0x2, RZ, 0xc0, !PT ;  /* 0x00000002aab07812 */ /* 0x040fe200078ec0ff */
[----:B------:R-:W-:Y:S01]  /*58a0*/  IMAD.U32 R69, R170, 0x10000, RZ ;  /* 0x00010000aa457824 */ /* 0x000fe200078e00ff */
[----:B------:R-:W-:Y:S02]  /*58b0*/  UMOV UR44, 0x400 ;  /* 0x00000400002c7882 */ /* 0x000fe40000000000 */
[----:B------:R-:W1:Y:S01]  /*58c0*/  LDC.64 R156, c[0x0][0x8b0] ;  /* 0x00022c00ff9c7b82 */ /* 0x000e620000000a00 */
[----:B------:R-:W-:Y:S01]  /*58d0*/  ULEA UR44, UR45, UR44, 0x18 ;  /* 0x0000002c2d2c7291 */ /* 0x000fe2000f8ec0ff */
[----:B------:R-:W-:Y:S01]  /*58e0*/  LOP3.LUT R6, R4, 0x180, RZ, 0xc0, !PT ;  /* 0x0000018004067812 */ /* 0x000fe200078ec0ff */
[----:B------:R-:W-:Y:S01]  /*58f0*/  HFMA2 R68, -RZ, RZ, 0, 0 ;  /* 0x00000000ff447431 */ /* 0x000fe200000001ff */
[----:B------:R-:W-:Y:S01]  /*5900*/  LOP3.LUT R69, R69, 0x600000, RZ, 0xc0, !PT ;  /* 0x0060000045457812 */ /* 0x000fe200078ec0ff */
[----:B------:R-:W-:Y:S01]  /*5910*/  UIADD3 UR4, UPT, UPT, UR44, 0x4400, URZ ;  /* 0x000044002c047890 */ /* 0x000fe2000fffe0ff */
[----:B------:R-:W-:Y:S01]  /*5920*/  LOP3.LUT R137, R6, 0x30, R137, 0xf8, !PT ;  /* 0x0000003006897812 */ /* 0x000fe200078ef889 */
[----:B------:R-:W-:Y:S01]  /*5930*/  IMAD.MOV.U32 R168, RZ, RZ, RZ ;  /* 0x000000ffffa87224 */ /* 0x000fe200078e00ff */
[----:B------:R-:W2:Y:S01]  /*5940*/  LDC.64 R138, c[0x0][0x8a8] ;  /* 0x00022a00ff8a7b82 */ /* 0x000ea20000000a00 */
[----:B------:R-:W-:Y:S01]  /*5950*/  LOP3.LUT R170, R170, 0x4, RZ, 0xc0, !PT ;  /* 0x00000004aaaa7812 */ /* 0x000fe200078ec0ff */
[----:B------:R-:W-:Y:S01]  /*5960*/  IMAD.MOV.U32 R162, RZ, RZ, RZ ;  /* 0x000000ffffa27224 */ /* 0x000fe200078e00ff */
[----:B------:R-:W-:-:S02]  /*5970*/  LOP3.LUT R137, R137, 0x1e40, R4, 0xf8, !PT ;  /* 0x00001e4089897812 */ /* 0x000fc400078ef804 */
[----:B------:R-:W-:Y:S01]  /*5980*/  CS2R R166, SRZ ;  /* 0x0000000000a67805 */ /* 0x000fe2000001ff00 */
[----:B------:R-:W-:Y:S01]  /*5990*/  IMAD.MOV.U32 R165, RZ, RZ, RZ ;  /* 0x000000ffffa57224 */ /* 0x000fe200078e00ff */
[----:B------:R-:W-:Y:S01]  /*59a0*/  IADD3 R169, PT, PT, -R170, 0x2, RZ ;  /* 0x00000002aaa97810 */ /* 0x000fe20007ffe1ff */
[----:B------:R-:W-:Y:S01]  /*59b0*/  IMAD.MOV R164, RZ, RZ, -R176 ;  /* 0x000000ffffa47224 */ /* 0x000fe200078e0ab0 */
[----:B------:R-:W-:Y:S01]  /*59c0*/  IADD3 R171, PT, PT, R137, UR44, RZ ;  /* 0x0000002c89ab7c10 */ /* 0x000fe2000fffe0ff */
[----:B------:R-:W3:Y:S01]  /*59d0*/  LDS R0, [UR44+0x260] ;  /* 0x0002602cff007984 */ /* 0x000ee20008000800 */
[----:B------:R-:W-:Y:S01]  /*59e0*/  IMAD.MOV R163, RZ, RZ, -R170 ;  /* 0x000000ffffa37224 */ /* 0x000fe200078e0aaa */
[----:B------:R-:W-:Y:S01]  /*59f0*/  MOV R177, UR4 ;  /* 0x0000000400b17c02 */ /* 0x000fe20008000f00 */
[----:B------:R-:W4:Y:S01]  /*5a00*/  LDCU UR58, c[0x0][0x370] ;  /* 0x00006e00ff3a77ac */ /* 0x000f220008000800 */
[----:B------:R-:W-:Y:S01]  /*5a10*/  VIADD R171, R171, 0x400 ;  /* 0x00000400abab7836 */ /* 0x000fe20000000000 */
[----:B------:R-:W1:Y:S01]  /*5a20*/  LDCU UR43, c[0x0][0xb0c] ;  /* 0x00016180ff2b77ac */ /* 0x000e620008000800 */
[----:B------:R-:W1:Y:S01]  /*5a30*/  LDCU UR39, c[0x0][0xb30] ;  /* 0x00016600ff2777ac */ /* 0x000e620008000800 */
[----:B------:R-:W1:Y:S01]  /*5a40*/  LDCU.64 UR56, c[0x0][0x888] ;  /* 0x00011100ff3877ac */ /* 0x000e620008000a00 */
[----:B------:R-:W1:Y:S01]  /*5a50*/  LDCU.64 UR40, c[0x0][0xb28] ;  /* 0x00016500ff2877ac */ /* 0x000e620008000a00 */
[----:B------:R-:W1:Y:S01]  /*5a60*/  LDCU.64 UR60, c[0x0][0x890] ;  /* 0x00011200ff3c77ac */ /* 0x000e620008000a00 */
[----:B------:R-:W1:Y:S01]  /*5a70*/  LDCU.128 UR52, c[0x0][0xb10] ;  /* 0x00016200ff3477ac */ /* 0x000e620008000c00 */
[----:B------:R-:W1:Y:S01]  /*5a80*/  LDCU UR47, c[0x0][0x374] ;  /* 0x00006e80ff2f77ac */ /* 0x000e620008000800 */
[----:B------:R-:W-:Y:S01]  /*5a90*/  UIADD3 UR62, UPT, UPT, UR44, 0x400, URZ ;  /* 0x000004002c3e7890 */ /* 0x000fe2000fffe0ff */
[----:B-1234-:R-:W-:-:S11]  /*5aa0*/  IMAD.IADD R69, R0, 0x1, R69 ;  /* 0x0000000100457824 */ /* 0x01efd600078e0245 */
.L_x_133:
[C---:B------:R-:W-:Y:S02]  /*5ab0*/  LEA R3, R162.reuse, UR44, 0x3 ;  /* 0x0000002ca2037c11 */ /* 0x040fe4000f8e18ff */
[----:B------:R-:W-:Y:S02]  /*5ac0*/  SHF.L.U32 R0, R167, 0x1f, RZ ;  /* 0x0000001fa7007819 */ /* 0x000fe400000006ff */
[----:B-1----:R-:W-:Y:S02]  /*5ad0*/  LEA R5, R162, UR44, 0x4 ;  /* 0x0000002ca2057c11 */ /* 0x002fe4000f8e20ff */
[----:B------:R-:W1:Y:S02]  /*5ae0*/  SYNCS.PHASECHK.TRANS64.TRYWAIT P0, [R3+URZ+0x1b0], R0 ;  /* 0x0001b000030075a7 */ /* 0x000e6400080011ff */
[----:B-1----:R-:W-:Y:S05]  /*5af0*/  @!P0 BRA `(.L_x_107) ;  /* 0x0000004800848947 */ /* 0x002fea0003800000 */
.L_x_209:
        /* <DEDUP_REMOVED lines=11> */
[----:B------:R-:W-:Y:S01]  /*5bb0*/  PLOP3.LUT P0, PT, PT, PT, UP1, 0x80, 0x8 ;  /* 0x000000000008781c */ /* 0x000fe20003f0f018 */
[----:B------:R-:W-:Y:S11]  /*5bc0*/  UP2UR UR46, UPR, URZ, 0x2 ;  /* 0x00000002ff2e7883 */ /* 0x000ff60008000000 */
[----:B------:R-:W-:Y:S01]  /*5bd0*/  @!UPT UIADD3 URZ, UPT, UPT, URZ, URZ, URZ ;  /* 0x000000fffffff290 */ /* 0x000fe2000fffe0ff */
[----:B-1----:R-:W-:Y:S02]  /*5be0*/  @P0 SHF.R.U32.HI R0, RZ, 0x10, R5 ;  /* 0x00000010ff000819 */ /* 0x002fe40000011605 */
        /* <DEDUP_REMOVED lines=12> */
[----:B------:R-:W2:Y:S01]  /*5cb0*/  LDCU UR12, c[0x0][0xb20] ;  /* 0x00016400ff0c77ac */ /* 0x000ea20008000800 */
[----:B------:R-:W-:Y:S02]  /*5cc0*/  UIMAD.WIDE.U32 UR4, UR47, UR55, URZ ;  /* 0x000000372f0472a5 */ /* 0x000fe4000f8e00ff */
[----:B------:R-:W-:Y:S02]  /*5cd0*/  UIMAD.WIDE.U32 UR6, UR58, UR52, URZ ;  /* 0x000000343a0672a5 */ /* 0x000fe4000f8e00ff */
[----:B------:R-:W-:Y:S02]  /*5ce0*/  UISETP.NE.AND UP0, UPT, UR54, 0x1, UPT ;  /* 0x000000013600788c */ /* 0x000fe4000bf05270 */
[----:B------:R-:W-:Y:S02]  /*5cf0*/  UIMAD.WIDE.U32 UR8, UR37, UR55, URZ ;  /* 0x00000037250872a5 */ /* 0x000fe4000f8e00ff */
[----:B------:R-:W-:Y:S02]  /*5d00*/  UIMAD.WIDE.U32 UR10, UR38, UR52, URZ ;  /* 0x00000034260a72a5 */ /* 0x000fe4000f8e00ff */
[----:B------:R-:W-:Y:S02]  /*5d10*/  UISETP.NE.AND UP1, UPT, UR43, 0x1, UPT ;  /* 0x000000012b00788c */ /* 0x000fe4000bf25270 */
[----:B------:R-:W-:Y:S01]  /*5d20*/  UISETP.NE.AND UP2, UPT, UR42, 0x1, UPT ;  /* 0x000000012a00788c */ /* 0x000fe2000bf45270 */
[----:B------:R-:W-:Y:S02]  /*5d30*/  UMOV UR4, UR5 ;  /* 0x0000000500047c82 */ /* 0x000fe40008000000 */
[----:B--2---:R-:W-:Y:S03]  /*5d40*/  USHF.R.U32.HI UR5, URZ, UR12, UR4 ;  /* 0x0000000cff057299 */ /* 0x004fe60008011604 */
[----:B------:R-:W-:Y:S02]  /*5d50*/  UMOV UR4, UR7 ;  /* 0x0000000700047c82 */ /* 0x000fe40008000000 */
[----:B------:R-:W-:Y:S02]  /*5d60*/  USHF.R.U32.HI UR7, URZ, UR53, UR4 ;  /* 0x00000035ff077299 */ /* 0x000fe40008011604 */
[----:B------:R-:W-:Y:S02]  /*5d70*/  USEL UR4, UR47, UR5, !UP0 ;  /* 0x000000052f047287 */ /* 0x000fe4000c000000 */
[----:B------:R-:W-:Y:S01]  /*5d80*/  USEL UR7, UR58, UR7, !UP1 ;  /* 0x000000073a077287 */ /* 0x000fe2000c800000 */
[----:B------:R-:W-:Y:S01]  /*5d90*/  UMOV UR5, UR9 ;  /* 0x0000000900057c82 */ /* 0x000fe20008000000 */
[----:B------:R-:W-:Y:S02]  /*5da0*/  UIMAD.WIDE.U32 UR8, UR4, UR40, URZ ;  /* 0x00000028040872a5 */ /* 0x000fe4000f8e00ff */
[----:B------:R-:W-:Y:S03]  /*5db0*/  USHF.R.U32.HI UR6, URZ, UR12, UR5 ;  /* 0x0000000cff067299 */ /* 0x000fe60008011605 */
[----:B------:R-:W-:Y:S01]  /*5dc0*/  UMOV UR5, UR11 ;  /* 0x0000000b00057c82 */ /* 0x000fe20008000000 */
[----:B------:R-:W-:Y:S02]  /*5dd0*/  UIMAD.WIDE.U32 UR10, UR7, UR40, URZ ;  /* 0x00000028070a72a5 */ /* 0x000fe4000f8e00ff */
[----:B------:R-:W-:Y:S02]  /*5de0*/  USHF.R.U32.HI UR12, URZ, UR53, UR5 ;  /* 0x00000035ff0c7299 */ /* 0x000fe40008011605 */
[----:B------:R-:W-:Y:S01]  /*5df0*/  USEL UR6, UR37, UR6, !UP0 ;  /* 0x0000000625067287 */ /* 0x000fe2000c000000 */
[----:B------:R-:W-:Y:S02]  /*5e00*/  UMOV UR5, UR9 ;  /* 0x0000000900057c82 */ /* 0x000fe40008000000 */
[----:B------:R-:W-:Y:S01]  /*5e10*/  UMOV UR10, UR11 ;  /* 0x0000000b000a7c82 */ /* 0x000fe20008000000 */
[----:B------:R-:W-:Y:S02]  /*5e20*/  @UP2 USHF.R.U32.HI UR4, URZ, UR41, UR5 ;  /* 0x00000029ff042299 */ /* 0x000fe40008011605 */
[----:B------:R-:W-:Y:S02]  /*5e30*/  @UP2 USHF.R.U32.HI UR7, URZ, UR41, UR10 ;  /* 0x00000029ff072299 */ /* 0x000fe4000801160a */
[----:B------:R-:W-:Y:S02]  /*5e40*/  UIMAD UR4, UR42, UR4, URZ ;  /* 0x000000042a0472a4 */ /* 0x000fe4000f8e02ff */
[----:B------:R-:W-:Y:S02]  /*5e50*/  UIMAD.WIDE.U32 UR10, UR6, UR40, URZ ;  /* 0x00000028060a72a5 */ /* 0x000fe4000f8e00ff */
[----:B------:R-:W-:Y:S02]  /*5e60*/  USEL UR5, UR38, UR12, !UP1 ;  /* 0x0000000c26057287 */ /* 0x000fe4000c800000 */
[----:B------:R-:W-:Y:S02]  /*5e70*/  UIMAD UR8, UR42, UR7, URZ ;  /* 0x000000072a0872a4 */ /* 0x000fe4000f8e02ff */
[----:B------:R-:W-:Y:S03]  /*5e80*/  UISETP.GE.AND UP0, UPT, UR6, UR4, UPT ;  /* 0x000000040600728c */ /* 0x000fe6000bf06270 */
[----:B------:R-:W-:Y:S01]  /*5e90*/  UMOV UR4, UR11 ;  /* 0x0000000b00047c82 */ /* 0x000fe20008000000 */
[----:B------:R-:W-:Y:S02]  /*5ea0*/  UISETP.GE.OR UP0, UPT, UR5, UR8, UP0 ;  /* 0x000000080500728c */ /* 0x000fe40008706670 */
[----:B------:R-:W-:Y:S02]  /*5eb0*/  USHF.R.U32.HI UR4, URZ, UR41, UR4 ;  /* 0x00000029ff047299 */ /* 0x000fe40008011604 */
[----:B------:R-:W-:Y:S02]  /*5ec0*/  UIMAD.WIDE.U32 UR8, UR5, UR40, URZ ;  /* 0x00000028050872a5 */ /* 0x000fe4000f8e00ff */
[----:B------:R-:W-:Y:S02]  /*5ed0*/  USEL UR11, UR6, UR4, !UP2 ;  /* 0x00000004060b7287 */ /* 0x000fe4000d000000 */
[----:B------:R-:W-:Y:S02]  /*5ee0*/  UIADD3 UR8, UPT, UPT, -UR5, URZ, URZ ;  /* 0x000000ff05087290 */ /* 0x000fe4000fffe1ff */
[----:B------:R-:W-:Y:S01]  /*5ef0*/  UIADD3 UR10, UPT, UPT, -UR11, URZ, URZ ;  /* 0x000000ff0b0a7290 */ /* 0x000fe2000fffe1ff */
[----:B------:R-:W-:Y:S01]  /*5f00*/  @!UP0 UMOV UR4, UR9 ;  /* 0x0000000900048c82 */ /* 0x000fe20008000000 */
[----:B------:R-:W-:Y:S02]  /*5f10*/  UIADD3 UR9, UPT, UPT, -UR6, URZ, URZ ;  /* 0x000000ff06097290 */ /* 0x000fe4000fffe1ff */
[----:B------:R-:W-:Y:S02]  /*5f20*/  @!UP0 USHF.R.U32.HI UR4, URZ, UR41, UR4 ;  /* 0x00000029ff048299 */ /* 0x000fe40008011604 */
[----:B------:R-:W-:Y:S02]  /*5f30*/  UIMAD UR10, UR42, UR10, UR6 ;  /* 0x0000000a2a0a72a4 */ /* 0x000fe4000f8e0206 */
[----:B------:R-:W-:Y:S04]  /*5f40*/  @!UP0 USEL UR4, UR5, UR4, !UP2 ;  /* 0x0000000405048287 */ /* 0x000fe8000d000000 */
[----:B------:R-:W-:Y:S02]  /*5f50*/  @!UP0 UIMAD UR10, UR7, UR10, UR4 ;  /* 0x0000000a070a82a4 */ /* 0x000fe4000f8e0204 */
[----:B------:R-:W-:Y:S02]  /*5f60*/  @!UP0 UIADD3 UR11, UPT, UPT, UR11, -UR4, URZ ;  /* 0x800000040b0b8290 */ /* 0x000fe4000fffe0ff */
[----:B------:R-:W-:Y:S02]  /*5f70*/  UIMAD UR7, UR43, UR8, UR38 ;  /* 0x000000082b0772a4 */ /* 0x000fe4000f8e0226 */
[----:B------:R-:W-:Y:S02]  /*5f80*/  @!UP0 UIMAD UR6, UR11, UR42, UR5 ;  /* 0x0000002a0b0682a4 */ /* 0x000fe4000f8e0205 */
[----:B------:R-:W-:Y:S01]  /*5f90*/  UIMAD UR4, UR54, UR9, UR37 ;  /* 0x00000009360472a4 */ /* 0x000fe2000f8e0225 */
[----:B------:R-:W-:Y:S02]  /*5fa0*/  @!UP0 UMOV UR5, UR10 ;  /* 0x0000000a00058c82 */ /* 0x000fe40008000000 */
[----:B------:R-:W-:Y:S02]  /*5fb0*/  UIMAD UR38, UR5, UR43, UR7 ;  /* 0x0000002b052672a4 */ /* 0x000fe4000f8e0207 */
[----:B------:R-:W-:Y:S11]  /*5fc0*/  UIMAD UR37, UR6, UR54, UR4 ;  /* 0x00000036062572a4 */ /* 0x000ff6000f8e0204 */
[----:B------:R-:W-:Y:S01]  /*5fd0*/  @!UPT UIADD3 URZ, UPT, UPT, URZ, URZ, URZ ;  /* 0x000000fffffff290 */ /* 0x000fe2000fffe0ff */
.L_x_108:
[----:B------:R-:W-:Y:S01]  /*5fe0*/  UISETP.NE.AND UP0, UPT, UR39, 0x1, UPT ;  /* 0x000000012700788c */ /* 0x000fe2000bf05270 */
[----:B------:R-:W-:Y:S01]  /*5ff0*/  IADD3 R162, PT, PT, R162, 0x1, RZ ;  /* 0x00000001a2a27810 */ /* 0x000fe20007ffe0ff */
[----:B------:R-:W-:Y:S02]  /*6000*/  USHF.L.U32 UR50, UR16, 0x7, URZ ;  /* 0x0000000710327899 */ /* 0x000fe400080006ff */
[----:B------:R-:W-:Y:S07]  /*6010*/  USHF.L.U32 UR49, UR20, 0x7, URZ ;  /* 0x0000000714317899 */ /* 0x000fee00080006ff */
[----:B------:R-:W2:Y:S01]  /*6020*/  @!UP0 LDCU.128 UR12, c[0x0][0xb10] ;  /* 0x00016200ff0c87ac */ /* 0x000ea20008000c00 */
[----:B------:R-:W3:Y:S01]  /*6030*/  @!UP0 LDCU UR5, c[0x0][0xb0c] ;  /* 0x00016180ff0587ac */ /* 0x000ee20008000800 */
[----:B------:R-:W4:Y:S01]  /*6040*/  @!UP0 LDCU UR10, c[0x0][0xb20] ;  /* 0x00016400ff0a87ac */ /* 0x000f220008000800 */
[----:B--2---:R-:W-:Y:S02]  /*6050*/  UIMAD.WIDE.U32 UR8, UR38, UR12, URZ ;  /* 0x0000000c260872a5 */ /* 0x004fe4000f8e00ff */
[----:B------:R-:W-:Y:S02]  /*6060*/  UIMAD.WIDE.U32 UR6, UR37, UR15, URZ ;  /* 0x0000000f250672a5 */ /* 0x000fe4000f8e00ff */
[----:B------:R-:W-:Y:S03]  /*6070*/  @!UP0 UISETP.NE.AND UP1, UPT, UR14, 0x1, UPT ;  /* 0x000000010e00888c */ /* 0x000fe6000bf25270 */
[----:B------:R-:W-:Y:S01]  /*6080*/  @!UP0 UMOV UR4, UR9 ;  /* 0x0000000900048c82 */ /* 0x000fe20008000000 */
[----:B---3--:R-:W-:Y:S02]  /*6090*/  @!UP0 UISETP.NE.AND UP2, UPT, UR5, 0x1, UPT ;  /* 0x000000010500888c */ /* 0x008fe4000bf45270 */
[----:B------:R-:W-:Y:S01]  /*60a0*/  @!UP0 USHF.R.U32.HI UR4, URZ, UR13, UR4 ;  /* 0x0000000dff048299 */ /* 0x000fe20008011604 */
[----:B------:R-:W-:Y:S02]  /*60b0*/  @!UP0 UMOV UR6, UR7 ;  /* 0x0000000700068c82 */ /* 0x000fe40008000000 */
[----:B----4-:R-:W-:Y:S02]  /*60c0*/  @!UP0 USHF.R.U32.HI UR6, URZ, UR10, UR6 ;  /* 0x0000000aff068299 */ /* 0x010fe40008011606 */
[----:B------:R-:W-:Y:S02]  /*60d0*/  @!UP0 USEL UR7, UR38, UR4, !UP2 ;  /* 0x0000000426078287 */ /* 0x000fe4000d000000 */
[----:B------:R-:W-:Y:S04]  /*60e0*/  @!UP0 USEL UR6, UR37, UR6, !UP1 ;  /* 0x0000000625068287 */ /* 0x000fe8000c800000 */
[----:B------:R-:W-:Y:S02]  /*60f0*/  @!UP0 UIADD3 UR4, UPT, UPT, -UR7, UR6, URZ ;  /* 0x0000000607048290 */ /* 0x000fe4000fffe1ff */
[----:B------:R-:W-:Y:S02]  /*6100*/  @!UP0 UIADD3 UR6, UPT, UPT, UR7, -UR6, URZ ;  /* 0x8000000607068290 */ /* 0x000fe4000fffe0ff */
[----:B------:R-:W-:Y:S02]  /*6110*/  @!UP0 UIMAD UR38, UR4, UR5, UR38 ;  /* 0x00000005042682a4 */ /* 0x000fe4000f8e0226 */
[----:B------:R-:W-:Y:S02]  /*6120*/  @!UP0 UIMAD UR37, UR6, UR14, UR37 ;  /* 0x0000000e062582a4 */ /* 0x000fe4000f8e0225 */
[----:B------:R-:W-:Y:S09]  /*6130*/  ULOP3.LUT UP0, URZ, UR62, 0x1b0, URZ, 0xc0, !UPT ;  /* 0x000001b03eff7892 */ /* 0x000ff2000f80c0ff */
[----:B------:R-:W-:Y:S05]  /*6140*/  BRA.U !UP0, `(.L_x_109) ;  /* 0x0000000108407547 */ /* 0x000fea000b800000 */
[----:B------:R-:W2:Y:S01]  /*6150*/  LDCU.64 UR8, c[0x4][0x80] ;  /* 0x01001000ff0877ac */ /* 0x000ea20008000a00 */
[----:B------:R-:W-:Y:S01]  /*6160*/  MOV R3, 0x0 ;  /* 0x0000000000037802 */ /* 0x000fe20000000f00 */
[----:B------:R-:W-:Y:S02]  /*6170*/  HFMA2 R12, -RZ, RZ, 0, 5.9604644775390625e-08 ;  /* 0x00000001ff0c7431 */ /* 0x000fe400000001ff */
[----:B------:R-:W-:Y:S02]  /*6180*/  IMAD.MOV.U32 R8, RZ, RZ, 0x70 ;  /* 0x00000070ff087424 */ /* 0x000fe400078e00ff */
[----:B------:R-:W-:Y:S01]  /*6190*/  IMAD.MOV.U32 R13, RZ, RZ, RZ ;  /* 0x000000ffff0d7224 */ /* 0x000fe200078e00ff */
[----:B------:R-:W3:Y:S01]  /*61a0*/  LDCU.64 UR6, c[0x4][0x88] ;  /* 0x01001100ff0677ac */ /* 0x000ee20008000a00 */
[----:B------:R-:W4:Y:S01]  /*61b0*/  LDC.64 R2, c[0x4][R3] ;  /* 0x0100000003027b82 */ /* 0x000f220000000a00 */
[----:B------:R-:W1:Y:S01]  /*61c0*/  LDCU.64 UR4, c[0x4][0x8] ;  /* 0x01000100ff0477ac */ /* 0x000e620008000a00 */
[----:B--2---:R-:W-:Y:S01]  /*61d0*/  MOV R5, UR9 ;  /* 0x0000000900057c02 */ /* 0x004fe20008000f00 */
[----:B------:R-:W-:Y:S01]  /*61e0*/  IMAD.U32 R4, RZ, RZ, UR8 ;  /* 0x00000008ff047e24 */ /* 0x000fe2000f8e00ff */
[----:B---3--:R-:W-:Y:S01]  /*61f0*/  MOV R7, UR7 ;  /* 0x0000000700077c02 */ /* 0x008fe20008000f00 */
[----:B------:R-:W-:Y:S01]  /*6200*/  IMAD.U32 R6, RZ, RZ, UR6 ;  /* 0x00000006ff067e24 */ /* 0x000fe2000f8e00ff */
[----:B-1----:R-:W-:Y:S01]  /*6210*/  MOV R11, UR5 ;  /* 0x00000005000b7c02 */ /* 0x002fe20008000f00 */
[----:B------:R-:W-:Y:S02]  /*6220*/  IMAD.U32 R10, RZ, RZ, UR4 ;  /* 0x00000004ff0a7e24 */ /* 0x000fe4000f8e00ff */
[----:B------:R-:W-:Y:S07]  /*6230*/  LEPC R20, `(.L_x_109) ;  /* 0x000000001014794e */ /* 0x000fee0000000000 */
[----:B----45:R-:W-:Y:S05]  /*6240*/  CALL.ABS.NOINC R2 ;  /* 0x0000000002007343 */ /* 0x030fea0003c00000 */
.L_x_109:
[----:B------:R-:W-:Y:S01]  /*6250*/  LOP3.LUT P0, RZ, R177, 0x1b0, RZ, 0xc0, !PT ;  /* 0x000001b0b1ff7812 */ /* 0x000fe2000780c0ff */
[----:B------:R-:W-:Y:S11]  /*6260*/  BSSY.RECONVERGENT B6, `(.L_x_110) ;  /* 0x0000013000067945 */ /* 0x000ff60003800200 */
[----:B------:R-:W-:Y:S01]  /*6270*/  @!UPT UIADD3 URZ, UPT, UPT, URZ, URZ, URZ ;  /* 0x000000fffffff290 */ /* 0x000fe2000fffe0ff */
[----:B------:R-:W-:Y:S05]  /*6280*/  @!P0 BRA `(.L_x_111) ;  /* 0x0000000000408947 */ /* 0x000fea0003800000 */
        /* <DEDUP_REMOVED lines=16> */
.L_x_111:
[----:B------:R-:W-:Y:S05]  /*6390*/  BSYNC.RECONVERGENT B6 ;  /* 0x0000000000067941 */ /* 0x000fea0003800200 */
.L_x_110:
[----:B------:R-:W-:Y:S01]  /*63a0*/  R2UR UR4, R161 ;  /* 0x00000000a10472ca */ /* 0x000fe200000e0000 */
[----:B------:R-:W-:Y:S01]  /*63b0*/  UISETP.NE.U32.AND UP0, UPT, UR60, URZ, UPT ;  /* 0x000000ff3c00728c */ /* 0x000fe2000bf05070 */
[----:B------:R-:W-:Y:S02]  /*63c0*/  ISETP.NE.U32.AND P4, PT, R156, RZ, PT ;  /* 0x000000ff9c00720c */ /* 0x000fe40003f85070 */
[----:B------:R-:W-:Y:S01]  /*63d0*/  ISETP.NE.U32.AND P2, PT, RZ, UR56, PT ;  /* 0x00000038ff007c0c */ /* 0x000fe2000bf45070 */
[----:B------:R-:W-:Y:S01]  /*63e0*/  UISETP.NE.AND.EX UP1, UPT, UR61, URZ, UPT, UP0 ;  /* 0x000000ff3d00728c */ /* 0x000fe2000bf25300 */
[----:B------:R-:W-:Y:S01]  /*63f0*/  ISETP.NE.AND.EX P4, PT, R157, RZ, PT, P4 ;  /* 0x000000ff9d00720c */ /* 0x000fe20003f85340 */
[----:B------:R-:W-:Y:S01]  /*6400*/  UPLOP3.LUT UP0, UPT, UPT, UPT, UPT, 0x40, 0x4 ;  /* 0x000000000004789c */ /* 0x000fe20003f0e870 */
[----:B------:R-:W-:Y:S05]  /*6410*/  ISETP.NE.AND.EX P2, PT, RZ, UR57, PT, P2 ;  /* 0x00000039ff007c0c */ /* 0x000fea000bf45320 */
[----:B------:R-:W-:Y:S06]  /*6420*/  UISETP.NE.AND UP2, UPT, UR4, URZ, UPT ;  /* 0x000000ff0400728c */ /* 0x000fec000bf45270 */
[----:B------:R-:W-:Y:S05]  /*6430*/  PLOP3.LUT P1, PT, PT, PT, UP2, 0x80, 0x8 ;  /* 0x000000000008781c */ /* 0x000fea0003f2f028 */
[----:B------:R-:W-:Y:S06]  /*6440*/  @UP2 UPLOP3.LUT UP0, UPT, UPT, UPT, UP1, 0x80, 0x8 ;  /* 0x000000000008289c */ /* 0x000fec0003f0f010 */
[----:B------:R-:W-:Y:S01]  /*6450*/  PLOP3.LUT P0, PT, PT, PT, UP0, 0x80, 0x8 ;  /* 0x000000000008781c */ /* 0x000fe20003f0f008 */
[----:B------:R-:W-:Y:S01]  /*6460*/  @!UPT UIADD3 URZ, UPT, UPT, URZ, URZ, URZ ;  /* 0x000000fffffff290 */ /* 0x000fe2000fffe0ff */
[----:B------:R-:W-:Y:S11]  /*6470*/  BRA.U !UP1, `(.L_x_112) ;  /* 0x00000001093c7547 */ /* 0x000ff6000b800000 */
[----:B------:R-:W-:Y:S01]  /*6480*/  UISETP.NE.U32.AND UP0, UPT, UR56, URZ, UPT ;  /* 0x000000ff3800728c */ /* 0x000fe2000bf05070 */
[----:B-1----:R-:W-:Y:S01]  /*6490*/  HFMA2 R0, -RZ, RZ, 0, 5.9604644775390625e-08 ;  /* 0x00000001ff007431 */ /* 0x002fe200000001ff */
[----:B------:R-:W1:Y:S01]  /*64a0*/  LDCU.64 UR8, c[0x0][0x358] ;  /* 0x00006b00ff0877ac */ /* 0x000e620008000a00 */
[----:B------:R-:W-:Y:S01]  /*64b0*/  IMAD.MOV.U32 R158, RZ, RZ, 0x1 ;  /* 0x00000001ff9e7424 */ /* 0x000fe200078e00ff */
[----:B------:R-:W-:Y:S06]  /*64c0*/  UISETP.NE.AND.EX UP0, UPT, UR57, URZ, UPT, UP0 ;  /* 0x000000ff3900728c */ /* 0x000fec000bf05300 */
[----:B------:R-:W-:Y:S05]  /*64d0*/  PLOP3.LUT P3, PT, PT, PT, UP0, 0x80, 0x8 ;  /* 0x000000000008781c */ /* 0x000fea0003f6f008 */
[----:B------:R-:W2:Y:S01]  /*64e0*/  @UP0 LDCU.64 UR4, c[0x0][0x888] ;  /* 0x00011100ff0407ac */ /* 0x000ea20008000a00 */
[----:B------:R-:W-:Y:S07]  /*64f0*/  @UP0 UIMAD UR6, UR36, UR60, URZ ;  /* 0x0000003c240602a4 */ /* 0x000fee000f8e02ff */
[----:B------:R-:W-:Y:S01]  /*6500*/  @!P3 PRMT R158, R0, 0x7610, R158 ;  /* 0x00007610009eb816 */ /* 0x000fe2000000009e */
[----:B--2---:R-:W-:Y:S06]  /*6510*/  @UP0 UIMAD.WIDE UR4, UR6, 0x4, UR4 ;  /* 0x00000004060408a5 */ /* 0x004fec000f8e0204 */
[----:B------:R-:W-:Y:S01]  /*6520*/  IMAD.U32 R2, RZ, RZ, UR4 ;  /* 0x00000004ff027e24 */ /* 0x000fe2000f8e00ff */
[----:B------:R-:W-:Y:S04]  /*6530*/  MOV R3, UR5 ;  /* 0x0000000500037c02 */ /* 0x000fe80008000f00 */
[----:B------:R-:W2:Y:S01]  /*6540*/  @!UP0 LDCU UR4, c[0x0][0x880] ;  /* 0x00011000ff0487ac */ /* 0x000ea20008000800 */
[----:B-1---5:R3:W5:Y:S02]  /*6550*/  @P3 LDG.E R73, desc[UR8][R2.64] ;  /* 0x0000000802493981 */ /* 0x022764000c1e1900 */
[----:B--23--:R-:W-:Y:S02]  /*6560*/  @!P3 IMAD.U32 R73, RZ, RZ, UR4 ;  /* 0x00000004ff49be24 */ /* 0x00cfe4000f8e00ff */
.L_x_112:
[----:B------:R-:W-:Y:S05]  /*6570*/  @!P4 BRA `(.L_x_113) ;  /* 0x000000000024c947 */ /* 0x000fea0003800000 */
[----:B------:R-:W-:Y:S01]  /*6580*/  ISETP.NE.U32.AND P3, PT, R138, RZ, PT ;  /* 0x000000ff8a00720c */ /* 0x000fe20003f65070 */
[----:B------:R-:W2:Y:S03]  /*6590*/  LDCU.64 UR4, c[0x0][0x358] ;  /* 0x00006b00ff0477ac */ /* 0x000ea60008000a00 */
[----:B------:R-:W-:Y:S11]  /*65a0*/  ISETP.NE.AND.EX P3, PT, R139, RZ, PT, P3 ;  /* 0x000000ff8b00720c */ /* 0x000ff60003f65330 */
[----:B------:R-:W-:Y:S02]  /*65b0*/  @!UPT UIADD3 URZ, UPT, UPT, URZ, URZ, URZ ;  /* 0x000000fffffff290 */ /* 0x000fe4000fffe0ff */
[----:B------:R-:W3:Y:S01]  /*65c0*/  @P3 LDC.64 R2, c[0x0][0x8a8] ;  /* 0x00022a00ff023b82 */ /* 0x000ee20000000a00 */
[----:B-1----:R-:W-:Y:S04]  /*65d0*/  @P3 IMAD R0, R156, UR36, RZ ;  /* 0x000000249c003c24 */ /* 0x002fe8000f8e02ff */
[----:B---3--:R-:W-:Y:S05]  /*65e0*/  @P3 IMAD.WIDE R2, R0, 0x4, R2 ;  /* 0x0000000400023825 */ /* 0x008fea00078e0202 */
[----:B--2--5:R2:W5:Y:S02]  /*65f0*/  @P3 LDG.E R70, desc[UR4][R2.64] ;  /* 0x0000000402463981 */ /* 0x024564000c1e1900 */
[----:B--2---:R-:W3:Y:S02]  /*6600*/  @!P3 LDC R70, c[0x0][0x8a0] ;  /* 0x00022800ff46bb82 */ /* 0x004ee40000000800 */
.L_x_113:
[----:B-----5:R-:W-:Y:S01]  /*6610*/  FSETP.NEU.AND P4, PT, R73, RZ, PT ;  /* 0x000000ff4900720b */ /* 0x020fe20003f8d000 */
[----:B------:R-:W-:Y:S01]  /*6620*/  BSSY B1, `(.L_x_114) ;  /* 0x0000047000017945 */ /* 0x000fe20003800000 */
[----:B------:R-:W-:Y:S01]  /*6630*/  SEL R7, RZ, 0xffffffff, P2 ;  /* 0xffffffffff077807 */ /* 0x000fe20001000000 */
[----:B------:R-:W-:Y:S01]  /*6640*/  IMAD.MOV.U32 R187, RZ, RZ, 0x1 ;  /* 0x00000001ffbb7424 */ /* 0x000fe200078e00ff */
[----:B------:R-:W-:Y:S01]  /*6650*/  LOP3.LUT P3, RZ, R158, 0xff, RZ, 0xc0, !PT ;  /* 0x000000ff9eff7812 */ /* 0x000fe2000786c0ff */
[----:B------:R-:W-:Y:S01]  /*6660*/  IMAD R71, R68, 0x80, R69 ;  /* 0x0000008044477824 */ /* 0x000fe200078e0245 */
[----:B-1----:R-:W-:Y:S02]  /*6670*/  @P1 SEL R0, RZ, 0xffffffff, P4 ;  /* 0xffffffffff001807 */ /* 0x002fe40002000000 */
[----:B------:R-:W-:Y:S02]  /*6680*/  CS2R R154, SRZ ;  /* 0x00000000009a7805 */ /* 0x000fe4000001ff00 */
[----:B------:R-:W-:Y:S02]  /*6690*/  LEA R3, R166, UR44, 0x3 ;  /* 0x0000002ca6037c11 */ /* 0x000fe4000f8e18ff */
[----:B------:R-:W-:Y:S02]  /*66a0*/  CS2R R152, SRZ ;  /* 0x0000000000987805 */ /* 0x000fe4000001ff00 */
[----:B------:R-:W-:Y:S02]  /*66b0*/  @P0 SEL R0, R7, R0, !P3 ;  /* 0x0000000007000207 */ /* 0x000fe40005800000 */
[----:B------:R-:W-:Y:S02]  /*66c0*/  CS2R R150, SRZ ;  /* 0x0000000000967805 */ /* 0x000fe4000001ff00 */
[----:B------:R-:W-:Y:S02]  /*66d0*/  LEA R186, R68, UR44, 0x3 ;  /* 0x0000002c44ba7c11 */ /* 0x000fe4000f8e18ff */
[----:B------:R-:W-:Y:S02]  /*66e0*/  CS2R R148, SRZ ;  /* 0x0000000000947805 */ /* 0x000fe4000001ff00 */
[----:B------:R-:W-:Y:S02]  /*66f0*/  @P1 LOP3.LUT R0, R0, 0x1, RZ, 0xc0, !PT ;  /* 0x0000000100001812 */ /* 0x000fe400078ec0ff */
[----:B------:R-:W-:Y:S02]  /*6700*/  CS2R R146, SRZ ;  /* 0x0000000000927805 */ /* 0x000fe4000001ff00 */
[----:B------:R-:W-:Y:S02]  /*6710*/  SHF.L.U32 R5, R168, 0x1f, RZ ;  /* 0x0000001fa8057819 */ /* 0x000fe400000006ff */
[----:B------:R-:W-:Y:S02]  /*6720*/  CS2R R144, SRZ ;  /* 0x0000000000907805 */ /* 0x000fe4000001ff00 */
[----:B------:R-:W-:Y:S02]  /*6730*/  ISETP.NE.U32.OR P6, PT, R0, 0x1, !P1 ;  /* 0x000000010000780c */ /* 0x000fe40004fc5470 */
[----:B------:R-:W-:Y:S02]  /*6740*/  CS2R R142, SRZ ;  /* 0x00000000008e7805 */ /* 0x000fe4000001ff00 */
[----:B------:R-:W-:Y:S02]  /*6750*/  PLOP3.LUT P2, PT, PT, PT, UP1, 0x80, 0x8 ;  /* 0x000000000008781c */ /* 0x000fe40003f4f018 */
[----:B------:R-:W-:Y:S02]  /*6760*/  CS2R R140, SRZ ;  /* 0x00000000008c7805 */ /* 0x000fe4000001ff00 */
[----:B------:R-:W-:Y:S02]  /*6770*/  SEL R0, RZ, 0xffffffff, P4 ;  /* 0xffffffffff007807 */ /* 0x000fe40002000000 */
[----:B------:R-:W-:Y:S03]  /*6780*/  P2R R172, PR, RZ, 0x40 ;  /* 0x00000040ffac7803 */ /* 0x000fe60000000000 */
[----:B------:R-:W-:Y:S04]  /*6790*/  @P6 SHF.L.U32 R2, R165, 0x1f, RZ ;  /* 0x0000001fa5026819 */ /* 0x000fe800000006ff */
[----:B------:R-:W-:Y:S01]  /*67a0*/  @P2 SEL R0, R7, R0, !P3 ;  /* 0x0000000007002207 */ /* 0x000fe20005800000 */
[----:B------:R-:W1:Y:S03]  /*67b0*/  @P6 SYNCS.PHASECHK.TRANS64.TRYWAIT P1, [R3+URZ+0x180], R2 ;  /* 0x00018002030065a7 */ /* 0x000e6600080211ff */
[----:B------:R-:W-:Y:S04]  /*67c0*/  LOP3.LUT R0, R0, 0x1, RZ, 0xc0, !PT ;  /* 0x0000000100007812 */ /* 0x000fe800078ec0ff */
[----:B------:R-:W-:Y:S04]  /*67d0*/  ISETP.NE.U32.AND P5, PT, R0, 0x1, PT ;  /* 0x000000010000780c */ /* 0x000fe80003fa5070 */
[----:B------:R-:W-:Y:S01]  /*67e0*/  P2R R192, PR, RZ, 0x20 ;  /* 0x00000020ffc07803 */ /* 0x000fe20000000000 */
[----:B------:R2:W4:Y:S01]  /*67f0*/  SYNCS.PHASECHK.TRANS64.TRYWAIT P0, [R186+URZ+0x1d0], R5 ;  /* 0x0001d005ba0075a7 */ /* 0x00052200080011ff */
[----:B-1----:R-:W-:Y:S01]  /*6800*/  @P6 SEL R187, RZ, 0x1, !P1 ;  /* 0x00000001ffbb6807 */ /* 0x002fe20004800000 */
[----:B--2---:R-:W-:Y:S06]  /*6810*/  @!P6 BRA `(.L_x_115) ;  /* 0x00000000009ce947 */ /* 0x004fec0003800000 */
[----:B------:R-:W-:Y:S01]  /*6820*/  @P5 IMAD R7, R166, 0x2000, R171 ;  /* 0x00002000a6075824 */ /* 0x000fe200078e02ab */
[----:B------:R-:W-:Y:S01]  /*6830*/  ISETP.NE.AND P1, PT, R187, RZ, PT ;  /* 0x000000ffbb00720c */ /* 0x000fe20003f25270 */
[----:B------:R-:W-:Y:S01]  /*6840*/  BSSY B0, `(.L_x_116) ;  /* 0x0000010000007945 */ /* 0x000fe20003800000 */
[----:B------:R-:W-:Y:S01]  /*6850*/  CS2R R142, SRZ ;  /* 0x00000000008e7805 */ /* 0x000fe2000001ff00 */
[--C-:B------:R-:W-:Y:S01]  /*6860*/  @P5 IMAD R6, R176, -0x10, R7.reuse ;  /* 0xfffffff0b0065824 */ /* 0x100fe200078e0207 */
[----:B------:R-:W-:Y:S01]  /*6870*/  CS2R R140, SRZ ;  /* 0x00000000008c7805 */ /* 0x000fe2000001ff00 */
[----:B------:R-:W-:Y:S01]  /*6880*/  @P5 IMAD R4, R170, -0x10, R7 ;  /* 0xfffffff0aa045824 */ /* 0x000fe200078e0207 */
[----:B------:R-:W-:Y:S01]  /*6890*/  CS2R R150, SRZ ;  /* 0x0000000000967805 */ /* 0x000fe2000001ff00 */
[----:B------:R-:W-:Y:S01]  /*68a0*/  @P5 IMAD R2, R169, 0x10, R6 ;  /* 0x00000010a9025824 */ /* 0x000fe200078e0206 */
[----:B------:R-:W-:Y:S02]  /*68b0*/  CS2R R148, SRZ ;  /* 0x0000000000947805 */ /* 0x000fe4000001ff00 */
[----:B------:R-:W-:Y:S02]  /*68c0*/  CS2R R146, SRZ ;  /* 0x0000000000927805 */ /* 0x000fe4000001ff00 */
[----:B------:R-:W-:Y:S02]  /*68d0*/  CS2R R144, SRZ ;  /* 0x0000000000907805 */ /* 0x000fe4000001ff00 */
[----:B------:R-:W-:Y:S02]  /*68e0*/  CS2R R154, SRZ ;  /* 0x00000000009a7805 */ /* 0x000fe4000001ff00 */
[----:B------:R-:W-:Y:S01]  /*68f0*/  CS2R R152, SRZ ;  /* 0x0000000000987805 */ /* 0x000fe2000001ff00 */
[----:B------:R-:W-:Y:S06]  /*6900*/  @P1 BRA `(.L_x_117) ;  /* 0x00000000000c1947 */ /* 0x000fec0003800000 */
[----:B------:R-:W-:Y:S04]  /*6910*/  SHF.L.U32 R0, R165, 0x1f, RZ ;  /* 0x0000001fa5007819 */ /* 0x000fe800000006ff */
[----:B------:R-:W1:Y:S02]  /*6920*/  SYNCS.PHASECHK.TRANS64.TRYWAIT P1, [R3+URZ+0x180], R0 ;  /* 0x00018000030075a7 */ /* 0x000e6400080211ff */
[----:B-1----:R-:W-:Y:S05]  /*6930*/  @!P1 BRA `(.L_x_118) ;  /* 0x0000003c00089947 */ /* 0x002fea0003800000 */
.L_x_117:
[----:B------:R-:W-:Y:S05]  /*6940*/  BSYNC B0 ;  /* 0x0000000000007941 */ /* 0x000fea0003800000 */
.L_x_116:
[----:B------:R-:W-:Y:S01]  /*6950*/  ISETP.NE.AND P1, PT, R192, RZ, PT ;  /* 0x000000ffc000720c */ /* 0x000fe20003f25270 */
[----:B-1----:R-:W-:Y:S02]  /*6960*/  VIADD R3, R3, 0x190 ;  /* 0x0000019003037836 */ /* 0x002fe40000000000 */
[----:B------:R-:W-:Y:S02]  /*6970*/  IMAD.U32 R0, RZ, RZ, UR45 ;  /* 0x0000002dff007e24 */ /* 0x000fe4000f8e00ff */
[----:B------:R-:W-:Y:S03]  /*6980*/  VIADD R166, R166, 0x1 ;  /* 0x00000001a6a67836 */ /* 0x000fe60000000000 */
[----:B------:R-:W-:Y:S05]  /*6990*/  PRMT R0, R0, 0x654, R3 ;  /* 0x0000065400007816 */ /* 0x000fea0000000003 */
[----:B------:R1:W2:Y:S04]  /*69a0*/  @P1 LDS.128 R140, [R7] ;  /* 0x00000000078c1984 */ /* 0x0002a80000000c00 */
[----:B------:R1:W1:Y:S04]  /*69b0*/  @P1 LDS.128 R148, [R4+0x20] ;  /* 0x0000200004941984 */ /* 0x0002680000000c00 */
[----:B------:R1:W1:Y:S04]  /*69c0*/  @P1 LDS.128 R144, [R6+0x10] ;  /* 0x0000100006901984 */ /* 0x0002680000000c00 */
[----:B------:R1:W1:Y:S01]  /*69d0*/  @P1 LDS.128 R152, [R2+0x10] ;  /* 0x0000100002981984 */ /* 0x0002620000000c00 */
[C---:B------:R-:W-:Y:S01]  /*69e0*/  ISETP.NE.AND P1, PT, R166.reuse, 0x2, PT ;  /* 0x00000002a600780c */ /* 0x040fe20003f25270 */
[----:B------:R-:W-:Y:S01]  /*69f0*/  @!PT LDS RZ, [RZ] ;  /* 0x00000000fffff984 */ /* 0x000fe20000000800 */
[----:B------:R-:W-:Y:S01]  /*6a00*/  @!PT LDS RZ, [RZ] ;  /* 0x00000000fffff984 */ /* 0x000fe20000000800 */
[----:B------:R-:W-:Y:S01]  /*6a10*/  @!PT LDS RZ, [RZ] ;  /* 0x00000000fffff984 */ /* 0x000fe20000000800 */
[----:B------:R-:W-:Y:S01]  /*6a20*/  @!PT LDS RZ, [RZ] ;  /* 0x00000000fffff984 */ /* 0x000fe20000000800 */
[----:B------:R5:W-:Y:S06]  /*6a30*/  MEMBAR.ALL.CTA ;  /* 0x0000000000007992 */ /* 0x000bec0000008000 */
[----:B-----5:R-:W5:Y:S01]  /*6a40*/  FENCE.VIEW.ASYNC.S ;  /* 0x00000000000073c6 */ /* 0x020f620000000000 */
[----:B------:R-:W-:Y:S01]  /*6a50*/  SEL R166, R166, RZ, P1 ;  /* 0x000000ffa6a67207 */ /* 0x000fe20000800000 */
[----:B-----5:R5:W-:Y:S02]  /*6a60*/  SYNCS.ARRIVE.TRANS64.RED.A1T0 RZ, [R0+URZ], RZ ;  /* 0x000000ff00ff79a7 */ /* 0x020be400081004ff */
[----:B-----5:R-:W-:Y:S04]  /*6a70*/  SEL R0, RZ, 0x1, P1 ;  /* 0x00000001ff007807 */ /* 0x020fe80000800000 */
[----:B--2---:R-:W-:Y:S02]  /*6a80*/  LOP3.LUT R165, R165, R0, RZ, 0x3c, !PT ;  /* 0x00000000a5a57212 */ /* 0x004fe400078e3cff */
.L_x_115:
[----:B------:R-:W-:Y:S05]  /*6a90*/  BSYNC B1 ;  /* 0x0000000000017941 */ /* 0x000fea0003800000 */
.L_x_114:
[----:B------:R-:W-:Y:S04]  /*6aa0*/  SHF.R.U32.HI R0, RZ, 0x15, R71 ;  /* 0x00000015ff007819 */ /* 0x000fe80000011647 */
[----:B------:R-:W-:Y:S01]  /*6ab0*/  LOP3.LUT P1, RZ, R0, 0x3, R159, 0x48, !PT ;  /* 0x0000000300ff7812 */ /* 0x000fe2000782489f */
[----:B------:R-:W-:Y:S01]  /*6ac0*/  @!UPT UIADD3 URZ, UPT, UPT, URZ, URZ, URZ ;  /* 0x000000fffffff290 */ /* 0x000fe2000fffe0ff */
[----:B----4-:R-:W-:Y:S11]  /*6ad0*/  @P0 BRA `(.L_x_119) ;  /* 0x0000000000080947 */ /* 0x010ff60003800000 */
[----:B------:R-:W2:Y:S02]  /*6ae0*/  SYNCS.PHASECHK.TRANS64.TRYWAIT P0, [R186+URZ+0x1d0], R5 ;  /* 0x0001d005ba0075a7 */ /* 0x000ea400080011ff */
[----:B--2---:R-:W-:Y:S05]  /*6af0*/  @!P0 BRA `(.L_x_120) ;  /* 0x0000003800ac8947 */ /* 0x004fea0003800000 */
.L_x_119:
[----:B------:R-:W-:Y:S04]  /*6b00*/  BSSY.RECONVERGENT B6, `(.L_x_121) ;  /* 0x0000012000067945 */ /* 0x000fe80003800200 */
[----:B------:R-:W-:Y:S05]  /*6b10*/  @!P1 BRA `(.L_x_122) ;  /* 0x0000000000409947 */ /* 0x000fea0003800000 */
[----:B------:R-:W2:Y:S01]  /*6b20*/  LDCU.64 UR8, c[0x4][0x70] ;  /* 0x01000e00ff0877ac */ /* 0x000ea20008000a00 */
[----:B------:R-:W-:Y:S01]  /*6b30*/  MOV R3, 0x0 ;  /* 0x0000000000037802 */ /* 0x000fe20000000f00 */
[----:B------:R-:W-:Y:S02]  /*6b40*/  HFMA2 R12, -RZ, RZ, 0, 5.9604644775390625e-08 ;  /* 0x00000001ff0c7431 */ /* 0x000fe400000001ff */
[----:B------:R-:W-:Y:S02]  /*6b50*/  IMAD.MOV.U32 R8, RZ, RZ, 0x192 ;  /* 0x00000192ff087424 */ /* 0x000fe400078e00ff */
[----:B------:R-:W-:Y:S01]  /*6b60*/  IMAD.MOV.U32 R13, RZ, RZ, RZ ;  /* 0x000000ffff0d7224 */ /* 0x000fe200078e00ff */
[----:B------:R-:W4:Y:S01]  /*6b70*/  LDCU.64 UR6, c[0x4][0x78] ;  /* 0x01000f00ff0677ac */ /* 0x000f220008000a00 */
[----:B-1----:R-:W1:Y:S01]  /*6b80*/  LDC.64 R2, c[0x4][R3] ;  /* 0x0100000003027b82 */ /* 0x002e620000000a00 */
[----:B------:R-:W5:Y:S01]  /*6b90*/  LDCU.64 UR4, c[0x4][0x10] ;  /* 0x01000200ff0477ac */ /* 0x000f620008000a00 */
[----:B--2---:R-:W-:Y:S01]  /*6ba0*/  MOV R5, UR9 ;  /* 0x0000000900057c02 */ /* 0x004fe20008000f00 */
[----:B------:R-:W-:Y:S01]  /*6bb0*/  IMAD.U32 R4, RZ, RZ, UR8 ;  /* 0x00000008ff047e24 */ /* 0x000fe2000f8e00ff */
[----:B----4-:R-:W-:Y:S01]  /*6bc0*/  MOV R7, UR7 ;  /* 0x0000000700077c02 */ /* 0x010fe20008000f00 */
[----:B------:R-:W-:Y:S01]  /*6bd0*/  IMAD.U32 R6, RZ, RZ, UR6 ;  /* 0x00000006ff067e24 */ /* 0x000fe2000f8e00ff */
[----:B-----5:R-:W-:Y:S01]  /*6be0*/  MOV R11, UR5 ;  /* 0x00000005000b7c02 */ /* 0x020fe20008000f00 */
[----:B------:R-:W-:Y:S02]  /*6bf0*/  IMAD.U32 R10, RZ, RZ, UR4 ;  /* 0x00000004ff0a7e24 */ /* 0x000fe4000f8e00ff */
[----:B------:R-:W-:Y:S07]  /*6c00*/  LEPC R20, `(.L_x_122) ;  /* 0x000000001014794e */ /* 0x000fee0000000000 */
[----:B-1-3--:R-:W-:Y:S05]  /*6c10*/  CALL.ABS.NOINC R2 ;  /* 0x0000000002007343 */ /* 0x00afea0003c00000 */
.L_x_122:
[----:B------:R-:W-:Y:S05]  /*6c20*/  BSYNC.RECONVERGENT B6 ;  /* 0x0000000000067941 */ /* 0x000fea0003800200 */
.L_x_121:
[-C--:B------:R-:W-:Y:S01]  /*6c30*/  F2FP.F16.E5M2.UNPACK_B R74, R140.reuse ;  /* 0x0000008cff4a723e */ /* 0x080fe200020004ff */
[----:B------:R-:W-:Y:S05]  /*6c40*/  WARPSYNC.ALL ;  /* 0x0000000000007948 */ /* 0x000fea0003800000 */
[----:B------:R-:W-:Y:S01]  /*6c50*/  R2UR UR4, R71 ;  /* 0x00000000470472ca */ /* 0x000fe200000e0000 */
[--C-:B------:R-:W-:Y:S01]  /*6c60*/  HADD2.F32 R72, -RZ, R74.reuse.H0_H0 ;  /* 0x2000004aff487230 */ /* 0x100fe20000004100 */
[----:B------:R-:W-:Y:S01]  /*6c70*/  F2FP.F16.E5M2.UNPACK_B R76, R140.H1 ;  /* 0x0000008cff4c723e */ /* 0x000fe200030004ff */
[----:B------:R-:W-:Y:S01]  /*6c80*/  HADD2.F32 R75, -RZ, R74.H1_H1 ;  /* 0x3000004aff4b7230 */ /* 0x000fe20000004100 */
[-C--:B------:R-:W-:Y:S01]  /*6c90*/  F2FP.F16.E5M2.UNPACK_B R78, R141.reuse ;  /* 0x0000008dff4e723e */ /* 0x080fe200020004ff */
[----:B------:R-:W-:Y:S01]  /*6ca0*/  BSSY.RECONVERGENT B0, `(.L_x_123) ;  /* 0x000011d000007945 */ /* 0x000fe20003800200 */
[----:B------:R-:W-:Y:S01]  /*6cb0*/  F2FP.F16.E5M2.UNPACK_B R80, R141.H1 ;  /* 0x0000008dff50723e */ /* 0x000fe200030004ff */
[----:B------:R-:W-:Y:S01]  /*6cc0*/  HADD2.F32 R74, -RZ, R76.H0_H0 ;  /* 0x2000004cff4a7230 */ /* 0x000fe20000004100 */
[-C--:B------:R-:W-:Y:S01]  /*6cd0*/  F2FP.F16.E5M2.UNPACK_B R82, R142.reuse ;  /* 0x0000008eff52723e */ /* 0x080fe200020004ff */
[--C-:B------:R-:W-:Y:S01]  /*6ce0*/  HADD2.F32 R77, -RZ, R78.reuse.H0_H0 ;  /* 0x2000004eff4d7230 */ /* 0x100fe20000004100 */
[----:B------:R-:W-:Y:S01]  /*6cf0*/  F2FP.F16.E5M2.UNPACK_B R84, R142.H1 ;  /* 0x0000008eff54723e */ /* 0x000fe200030004ff */
[----:B------:R-:W-:Y:S01]  /*6d00*/  HADD2.F32 R78, -RZ, R78.H1_H1 ;  /* 0x3000004eff4e7230 */ /* 0x000fe20000004100 */
[-C--:B------:R-:W-:Y:S01]  /*6d10*/  F2FP.F16.E5M2.UNPACK_B R86, R143.reuse ;  /* 0x0000008fff56723e */ /* 0x080fe200020004ff */
[----:B-12---:R-:W3:Y:S01]  /*6d20*/  LDTM.x64 R4, tmem[UR4] ;  /* 0x00000004000479ee */ /* 0x006ee20008340000 */
[----:B------:R-:W-:Y:S01]  /*6d30*/  F2FP.F16.E5M2.UNPACK_B R88, R143.H1 ;  /* 0x0000008fff58723e */ /* 0x000fe200030004ff */
[----:B------:R-:W-:Y:S01]  /*6d40*/  HADD2.F32 R76, -RZ, R76.H1_H1 ;  /* 0x3000004cff4c7230 */ /* 0x000fe20000004100 */
[-C--:B------:R-:W-:Y:S01]  /*6d50*/  F2FP.F16.E5M2.UNPACK_B R90, R144.reuse ;  /* 0x00000090ff5a723e */ /* 0x080fe200020004ff */
[----:B------:R-:W-:Y:S01]  /*6d60*/  HADD2.F32 R79, -RZ, R80.H0_H0 ;  /* 0x20000050ff4f7230 */ /* 0x000fe20000004100 */
[----:B------:R-:W-:Y:S01]  /*6d70*/  F2FP.F16.E5M2.UNPACK_B R92, R144.H1 ;  /* 0x00000090ff5c723e */ /* 0x000fe200030004ff */
[--C-:B------:R-:W-:Y:S01]  /*6d80*/  HADD2.F32 R81, -RZ, R82.reuse.H0_H0 ;  /* 0x20000052ff517230 */ /* 0x100fe20000004100 */
[----:B------:R-:W-:Y:S01]  /*6d90*/  ISETP.NE.AND P6, PT, R172, RZ, PT ;  /* 0x000000ffac00720c */ /* 0x000fe20003fc5270 */
[----:B------:R-:W-:Y:S01]  /*6da0*/  HADD2.F32 R82, -RZ, R82.H1_H1 ;  /* 0x30000052ff527230 */ /* 0x000fe20000004100 */
[----:B------:R-:W-:Y:S01]  /*6db0*/  SHF.L.U32 R194, R164, 0x4, RZ ;  /* 0x00000004a4c27819 */ /* 0x000fe200000006ff */
[--C-:B------:R-:W-:Y:S01]  /*6dc0*/  HADD2.F32 R85, -RZ, R86.reuse.H0_H0 ;  /* 0x20000056ff557230 */ /* 0x100fe20000004100 */
[----:B------:R-:W-:Y:S01]  /*6dd0*/  SHF.L.U32 R202, R163, 0x4, RZ ;  /* 0x00000004a3ca7819 */ /* 0x000fe200000006ff */
[----:B------:R-:W-:Y:S01]  /*6de0*/  HADD2.F32 R86, -RZ, R86.H1_H1 ;  /* 0x30000056ff567230 */ /* 0x000fe20000004100 */
[C---:B------:R-:W-:Y:S01]  /*6df0*/  IADD3 R179, PT, PT, R171.reuse, R194, RZ ;  /* 0x000000c2abb37210 */ /* 0x040fe20007ffe0ff */
[--C-:B------:R-:W-:Y:S01]  /*6e00*/  HADD2.F32 R89, -RZ, R90.reuse.H0_H0 ;  /* 0x2000005aff597230 */ /* 0x100fe20000004100 */
[----:B------:R-:W-:Y:S01]  /*6e10*/  IADD3 R185, PT, PT, R171, R202, RZ ;  /* 0x000000caabb97210 */ /* 0x000fe20007ffe0ff */
[----:B------:R-:W-:Y:S01]  /*6e20*/  HADD2.F32 R90, -RZ, R90.H1_H1 ;  /* 0x3000005aff5a7230 */ /* 0x000fe20000004100 */
[----:B------:R-:W-:Y:S01]  /*6e30*/  SHF.L.U32 R200, R169, 0x4, RZ ;  /* 0x00000004a9c87819 */ /* 0x000fe200000006ff */
[----:B------:R-:W-:Y:S01]  /*6e40*/  HADD2.F32 R80, -RZ, R80.H1_H1 ;  /* 0x30000050ff507230 */ /* 0x000fe20000004100 */
[----:B------:R-:W-:Y:S01]  /*6e50*/  F2FP.F16.E5M2.UNPACK_B R94, R145 ;  /* 0x00000091ff5e723e */ /* 0x000fe200020004ff */
[--C-:B------:R-:W-:Y:S01]  /*6e60*/  HADD2.F32 R83, -RZ, R84.reuse.H0_H0 ;  /* 0x20000054ff537230 */ /* 0x100fe20000004100 */
[----:B------:R-:W-:Y:S01]  /*6e70*/  IADD3 R184, PT, PT, R200, R179, RZ ;  /* 0x000000b3c8b87210 */ /* 0x000fe20007ffe0ff */
[----:B------:R-:W-:Y:S01]  /*6e80*/  HADD2.F32 R84, -RZ, R84.H1_H1 ;  /* 0x30000054ff547230 */ /* 0x000fe20000004100 */
[----:B------:R-:W-:Y:S01]  /*6e90*/  F2FP.F16.E5M2.UNPACK_B R98, R146 ;  /* 0x00000092ff62723e */ /* 0x000fe200020004ff */
[C---:B---3--:R-:W-:Y:S01]  /*6ea0*/  FMUL R0, R70.reuse, R4 ;  /* 0x0000000446007220 */ /* 0x048fe20000400000 */
[C---:B------:R-:W-:Y:S01]  /*6eb0*/  FMUL R2, R70.reuse, R5 ;  /* 0x0000000546027220 */ /* 0x040fe20000400000 */
[C---:B------:R-:W-:Y:S01]  /*6ec0*/  FMUL R4, R70.reuse, R8 ;  /* 0x0000000846047220 */ /* 0x040fe20000400000 */
[C---:B------:R-:W-:Y:S01]  /*6ed0*/  FMUL R5, R70.reuse, R9 ;  /* 0x0000000946057220 */ /* 0x040fe20000400000 */
[C---:B------:R-:W-:Y:S01]  /*6ee0*/  FFMA R0, R73.reuse, R72, R0 ;  /* 0x0000004849007223 */ /* 0x040fe20000000000 */
[C---:B------:R-:W-:Y:S01]  /*6ef0*/  FFMA R2, R73.reuse, R75, R2 ;  /* 0x0000004b49027223 */ /* 0x040fe20000000002 */
[C---:B------:R-:W-:Y:S01]  /*6f00*/  FMUL R8, R70.reuse, R12 ;  /* 0x0000000c46087220 */ /* 0x040fe20000400000 */
[C---:B------:R-:W-:Y:S01]  /*6f10*/  FMUL R9, R70.reuse, R13 ;  /* 0x0000000d46097220 */ /* 0x040fe20000400000 */
[C---:B------:R-:W-:Y:S01]  /*6f20*/  FMUL R12, R70.reuse, R16 ;  /* 0x00000010460c7220 */ /* 0x040fe20000400000 */
[C---:B------:R-:W-:Y:S01]  /*6f30*/  FMUL R13, R70.reuse, R17 ;  /* 0x00000011460d7220 */ /* 0x040fe20000400000 */
[C---:B------:R-:W-:Y:S01]  /*6f40*/  FMUL R16, R70.reuse, R20 ;  /* 0x0000001446107220 */ /* 0x040fe20000400000 */
[C---:B------:R-:W-:Y:S01]  /*6f50*/  FMUL R17, R70.reuse, R21 ;  /* 0x0000001546117220 */ /* 0x040fe20000400000 */
[--C-:B------:R-:W-:Y:S02]  /*6f60*/  HADD2.F32 R93, -RZ, R94.reuse.H0_H0 ;  /* 0x2000005eff5d7230 */ /* 0x100fe40000004100 */
[C---:B------:R-:W-:Y:S01]  /*6f70*/  FMUL R20, R70.reuse, R24 ;  /* 0x0000001846147220 */ /* 0x040fe20000400000 */
[----:B------:R-:W-:Y:S02]  /*6f80*/  HADD2.F32 R94, -RZ, R94.H1_H1 ;  /* 0x3000005eff5e7230 */ /* 0x000fe40000004100 */
[C---:B------:R-:W-:Y:S01]  /*6f90*/  FMUL R21, R70.reuse, R25 ;  /* 0x0000001946157220 */ /* 0x040fe20000400000 */
[--C-:B------:R-:W-:Y:S02]  /*6fa0*/  HADD2.F32 R97, -RZ, R98.reuse.H0_H0 ;  /* 0x20000062ff617230 */ /* 0x100fe40000004100 */
[C---:B------:R-:W-:Y:S01]  /*6fb0*/  FMUL R24, R70.reuse, R28 ;  /* 0x0000001c46187220 */ /* 0x040fe20000400000 */
[----:B------:R-:W-:Y:S02]  /*6fc0*/  HADD2.F32 R98, -RZ, R98.H1_H1 ;  /* 0x30000062ff627230 */ /* 0x000fe40000004100 */
[C---:B------:R-:W-:Y:S01]  /*6fd0*/  FMUL R25, R70.reuse, R29 ;  /* 0x0000001d46197220 */ /* 0x040fe20000400000 */
[C---:B------:R-:W-:Y:S01]  /*6fe0*/  FMUL R28, R70.reuse, R32 ;  /* 0x00000020461c7220 */ /* 0x040fe20000400000 */
[C---:B------:R-:W-:Y:S01]  /*6ff0*/  FMUL R29, R70.reuse, R33 ;  /* 0x00000021461d7220 */ /* 0x040fe20000400000 */
[C---:B------:R-:W-:Y:S01]  /*7000*/  FMUL R32, R70.reuse, R36 ;  /* 0x0000002446207220 */ /* 0x040fe20000400000 */
[----:B------:R-:W-:Y:S01]  /*7010*/  F2FP.F16.E5M2.UNPACK_B R96, R145.H1 ;  /* 0x00000091ff60723e */ /* 0x000fe200030004ff */
[C---:B------:R-:W-:Y:S01]  /*7020*/  FMUL R33, R70.reuse, R37 ;  /* 0x0000002546217220 */ /* 0x040fe20000400000 */
[C---:B------:R-:W-:Y:S01]  /*7030*/  FMUL R36, R70.reuse, R40 ;  /* 0x0000002846247220 */ /* 0x040fe20000400000 */
[----:B------:R-:W-:Y:S01]  /*7040*/  F2FP.F16.E5M2.UNPACK_B R100, R146.H1 ;  /* 0x00000092ff64723e */ /* 0x000fe200030004ff */
[C---:B------:R-:W-:Y:S01]  /*7050*/  FMUL R37, R70.reuse, R41 ;  /* 0x0000002946257220 */ /* 0x040fe20000400000 */
[C---:B------:R-:W-:Y:S01]  /*7060*/  FMUL R40, R70.reuse, R44 ;  /* 0x0000002c46287220 */ /* 0x040fe20000400000 */
[----:B------:R-:W-:Y:S01]  /*7070*/  F2FP.F16.E5M2.UNPACK_B R102, R147 ;  /* 0x00000093ff66723e */ /* 0x000fe200020004ff */
[C---:B------:R-:W-:Y:S01]  /*7080*/  FMUL R41, R70.reuse, R45 ;  /* 0x0000002d46297220 */ /* 0x040fe20000400000 */
[C---:B------:R-:W-:Y:S01]  /*7090*/  FMUL R44, R70.reuse, R48 ;  /* 0x00000030462c7220 */ /* 0x040fe20000400000 */
[----:B------:R-:W-:Y:S01]  /*70a0*/  F2FP.F16.E5M2.UNPACK_B R104, R147.H1 ;  /* 0x00000093ff68723e */ /* 0x000fe200030004ff */
[C---:B------:R-:W-:Y:S01]  /*70b0*/  FMUL R45, R70.reuse, R49 ;  /* 0x00000031462d7220 */ /* 0x040fe20000400000 */
[--C-:B------:R-:W-:Y:S02]  /*70c0*/  HADD2.F32 R101, -RZ, R102.reuse.H0_H0 ;  /* 0x20000066ff657230 */ /* 0x100fe40000004100 */
[C---:B------:R-:W-:Y:S01]  /*70d0*/  FMUL R48, R70.reuse, R52 ;  /* 0x0000003446307220 */ /* 0x040fe20000400000 */
[----:B------:R-:W-:Y:S01]  /*70e0*/  F2FP.F16.E5M2.UNPACK_B R106, R148 ;  /* 0x00000094ff6a723e */ /* 0x000fe200020004ff */
[----:B------:R-:W-:Y:S02]  /*70f0*/  HADD2.F32 R102, -RZ, R102.H1_H1 ;  /* 0x30000066ff667230 */ /* 0x000fe40000004100 */
[C---:B------:R-:W-:Y:S01]  /*7100*/  FMUL R49, R70.reuse, R53 ;  /* 0x0000003546317220 */ /* 0x040fe20000400000 */
[C---:B------:R-:W-:Y:S01]  /*7110*/  FMUL R52, R70.reuse, R56 ;  /* 0x0000003846347220 */ /* 0x040fe20000400000 */
[----:B------:R-:W-:Y:S01]  /*7120*/  F2FP.F16.E5M2.UNPACK_B R108, R148.H1 ;  /* 0x00000094ff6c723e */ /* 0x000fe200030004ff */
[--C-:B------:R-:W-:Y:S02]  /*7130*/  HADD2.F32 R105, -RZ, R106.reuse.H0_H0 ;  /* 0x2000006aff697230 */ /* 0x100fe40000004100 */
[C---:B------:R-:W-:Y:S01]  /*7140*/  FMUL R53, R70.reuse, R57 ;  /* 0x0000003946357220 */ /* 0x040fe20000400000 */
[----:B------:R-:W-:Y:S02]  /*7150*/  HADD2.F32 R106, -RZ, R106.H1_H1 ;  /* 0x3000006aff6a7230 */ /* 0x000fe40000004100 */
        /* <DEDUP_REMOVED lines=11> */
[C---:B------:R-:W-:Y:S01]  /*7210*/  FFMA R3, R73.reuse, R74, R3 ;  /* 0x0000004a49037223 */ /* 0x040fe20000000003 */
[----:B------:R-:W-:Y:S01]  /*7220*/  F2FP.F16.E5M2.UNPACK_B R116, R150.H1 ;  /* 0x00000096ff74723e */ /* 0x000fe200030004ff */
[--C-:B------:R-:W-:Y:S02]  /*7230*/  HADD2.F32 R113, -RZ, R114.reuse.H0_H0 ;  /* 0x20000072ff717230 */ /* 0x100fe40000004100 */
[C---:B------:R-:W-:Y:S01]  /*7240*/  FFMA R7, R73.reuse, R76, R7 ;  /* 0x0000004c49077223 */ /* 0x040fe20000000007 */
[C---:B------:R-:W-:Y:S01]  /*7250*/  FFMA R4, R73.reuse, R77, R4 ;  /* 0x0000004d49047223 */ /* 0x040fe20000000004 */
[----:B------:R-:W-:Y:S01]  /*7260*/  F2FP.F16.E5M2.UNPACK_B R118, R151 ;  /* 0x00000097ff76723e */ /* 0x000fe200020004ff */
[----:B------:R-:W-:Y:S01]  /*7270*/  FFMA R5, R73, R78, R5 ;  /* 0x0000004e49057223 */ /* 0x000fe20000000005 */
[----:B------:R-:W-:Y:S01]  /*7280*/  HADD2.F32 R114, -RZ, R114.H1_H1 ;  /* 0x30000072ff727230 */ /* 0x000fe20000004100 */
[----:B------:R-:W-:Y:S01]  /*7290*/  F2FP.SATFINITE.E5M2.F32.PACK_AB_MERGE_C R173, R7, R3, RZ ;  /* 0x0000000307ad723e */ /* 0x000fe200048060ff */
[C---:B------:R-:W-:Y:S01]  /*72a0*/  FMUL R6, R70.reuse, R10 ;  /* 0x0000000a46067220 */ /* 0x040fe20000400000 */
[--C-:B------:R-:W-:Y:S02]  /*72b0*/  HADD2.F32 R117, -RZ, R118.reuse.H0_H0 ;  /* 0x20000076ff757230 */ /* 0x100fe40000004100 */
[----:B------:R-:W-:Y:S01]  /*72c0*/  FMUL R11, R70, R11 ;  /* 0x0000000b460b7220 */ /* 0x000fe20000400000 */
[----:B------:R-:W-:Y:S01]  /*72d0*/  F2FP.SATFINITE.E5M2.F32.PACK_AB_MERGE_C R172, R2, R0, R173 ;  /* 0x0000000002ac723e */ /* 0x000fe200048060ad */
[C---:B------:R-:W-:Y:S01]  /*72e0*/  FFMA R6, R73.reuse, R79, R6 ;  /* 0x0000004f49067223 */ /* 0x040fe20000000006 */
[----:B------:R-:W-:Y:S02]  /*72f0*/  HADD2.F32 R118, -RZ, R118.H1_H1 ;  /* 0x30000076ff767230 */ /* 0x000fe40000004100 */
[C---:B------:R-:W-:Y:S01]  /*7300*/  FFMA R11, R73.reuse, R80, R11 ;  /* 0x00000050490b7223 */ /* 0x040fe2000000000b */
[C---:B------:R-:W-:Y:S01]  /*7310*/  FFMA R8, R73.reuse, R81, R8 ;  /* 0x0000005149087223 */ /* 0x040fe20000000008 */
[----:B------:R-:W-:Y:S01]  /*7320*/  F2FP.F16.E5M2.UNPACK_B R120, R151.H1 ;  /* 0x00000097ff78723e */ /* 0x000fe200030004ff */
[----:B------:R-:W-:Y:S01]  /*7330*/  FFMA R9, R73, R82, R9 ;  /* 0x0000005249097223 */ /* 0x000fe20000000009 */
[C---:B------:R-:W-:Y:S01]  /*7340*/  FMUL R10, R70.reuse, R14 ;  /* 0x0000000e460a7220 */ /* 0x040fe20000400000 */
[----:B------:R-:W-:Y:S01]  /*7350*/  F2FP.F16.E5M2.UNPACK_B R122, R152 ;  /* 0x00000098ff7a723e */ /* 0x000fe200020004ff */
[C---:B------:R-:W-:Y:S01]  /*7360*/  FMUL R15, R70.reuse, R15 ;  /* 0x0000000f460f7220 */ /* 0x040fe20000400000 */
[----:B------:R-:W-:Y:S01]  /*7370*/  HADD2.F32 R87, -RZ, R88.H0_H0 ;  /* 0x20000058ff577230 */ /* 0x000fe20000004100 */
[----:B------:R-:W-:Y:S01]  /*7380*/  F2FP.SATFINITE.E5M2.F32.PACK_AB_MERGE_C R174, R11, R6, RZ ;  /* 0x000000060bae723e */ /* 0x000fe200048060ff */
[C---:B------:R-:W-:Y:S01]  /*7390*/  FFMA R10, R73.reuse, R83, R10 ;  /* 0x00000053490a7223 */ /* 0x040fe2000000000a */
[C---:B------:R-:W-:Y:S01]  /*73a0*/  FFMA R15, R73.reuse, R84, R15 ;  /* 0x00000054490f7223 */ /* 0x040fe2000000000f */
[C---:B------:R-:W-:Y:S01]  /*73b0*/  FFMA R12, R73.reuse, R85, R12 ;  /* 0x00000055490c7223 */ /* 0x040fe2000000000c */
[----:B------:R-:W-:Y:S01]  /*73c0*/  F2FP.F16.E5M2.UNPACK_B R124, R152.H1 ;  /* 0x00000098ff7c723e */ /* 0x000fe200030004ff */
[----:B------:R-:W-:Y:S01]  /*73d0*/  FFMA R13, R73, R86, R13 ;  /* 0x00000056490d7223 */ /* 0x000fe2000000000d */
[----:B------:R-:W-:Y:S01]  /*73e0*/  F2FP.SATFINITE.E5M2.F32.PACK_AB_MERGE_C R173, R5, R4, R174 ;  /* 0x0000000405ad723e */ /* 0x000fe200048060ae */
[--C-:B------:R-:W-:Y:S01]  /*73f0*/  HADD2.F32 R121, -RZ, R122.reuse.H0_H0 ;  /* 0x2000007aff797230 */ /* 0x100fe20000004100 */
[----:B------:R-:W-:Y:S01]  /*7400*/  F2FP.SATFINITE.E5M2.F32.PACK_AB_MERGE_C R174, R15, R10, RZ ;  /* 0x0000000a0fae723e */ /* 0x000fe200048060ff */
[----:B------:R-:W-:Y:S02]  /*7410*/  HADD2.F32 R122, -RZ, R122.H1_H1 ;  /* 0x3000007aff7a7230 */ /* 0x000fe40000004100 */
[C---:B------:R-:W-:Y:S01]  /*7420*/  FMUL R14, R70.reuse, R18 ;  /* 0x00000012460e7220 */ /* 0x040fe20000400000 */
[----:B------:R-:W-:Y:S01]  /*7430*/  HADD2.F32 R88, -RZ, R88.H1_H1 ;  /* 0x30000058ff587230 */ /* 0x000fe20000004100 */
[----:B------:R-:W-:Y:S01]  /*7440*/  F2FP.SATFINITE.E5M2.F32.PACK_AB_MERGE_C R174, R9, R8, R174 ;  /* 0x0000000809ae723e */ /* 0x000fe200048060ae */
[C---:B------:R-:W-:Y:S01]  /*7450*/  FMUL R19, R70.reuse, R19 ;  /* 0x0000001346137220 */ /* 0x040fe20000400000 */
[--C-:B------:R-:W-:Y:S02]  /*7460*/  HADD2.F32 R91, -RZ, R92.reuse.H0_H0 ;  /* 0x2000005cff5b7230 */ /* 0x100fe40000004100 */
[C---:B------:R-:W-:Y:S01]  /*7470*/  FFMA R14, R73.reuse, R87, R14 ;  /* 0x00000057490e7223 */ /* 0x040fe2000000000e */
[----:B------:R-:W-:Y:S02]  /*7480*/  HADD2.F32 R92, -RZ, R92.H1_H1 ;  /* 0x3000005cff5c7230 */ /* 0x000fe40000004100 */
[C---:B------:R-:W-:Y:S01]  /*7490*/  FFMA R19, R73.reuse, R88, R19 ;  /* 0x0000005849137223 */ /* 0x040fe20000000013 */
[C---:B------:R-:W-:Y:S01]  /*74a0*/  FFMA R16, R73.reuse, R89, R16 ;  /* 0x0000005949107223 */ /* 0x040fe20000000010 */
        /* <DEDUP_REMOVED lines=17> */
[----:B------:R1:W-:Y:S01]  /*75c0*/  STS.128 [R137+UR44+0x4400], R172 ;  /* 0x004400ac89007988 */ /* 0x0003e20008000c2c */
[----:B------:R-:W-:Y:S01]  /*75d0*/  F2FP.SATFINITE.E5M2.F32.PACK_AB_MERGE_C R180, R17, R16, R180 ;  /* 0x0000001011b4723e */ /* 0x000fe200048060b4 */
[C---:B------:R-:W-:Y:S01]  /*75e0*/  FFMA R22, R73.reuse, R95, R22 ;  /* 0x0000005f49167223 */ /* 0x040fe20000000016 */
[C---:B------:R-:W-:Y:S01]  /*75f0*/  FMUL R27, R70.reuse, R27 ;  /* 0x0000001b461b7220 */ /* 0x040fe20000400000 */
[--C-:B------:R-:W-:Y:S02]  /*7600*/  HADD2.F32 R99, -RZ, R100.reuse.H0_H0 ;  /* 0x20000064ff637230 */ /* 0x100fe40000004100 */
[C---:B------:R-:W-:Y:S01]  /*7610*/  FMUL R26, R70.reuse, R30 ;  /* 0x0000001e461a7220 */ /* 0x040fe20000400000 */
[----:B------:R-:W-:Y:S02]  /*7620*/  HADD2.F32 R100, -RZ, R100.H1_H1 ;  /* 0x30000064ff647230 */ /* 0x000fe40000004100 */
[C---:B------:R-:W-:Y:S01]  /*7630*/  FFMA R27, R73.reuse, R96, R27 ;  /* 0x00000060491b7223 */ /* 0x040fe2000000001b */
[C---:B------:R-:W-:Y:S01]  /*7640*/  FFMA R24, R73.reuse, R97, R24 ;  /* 0x0000006149187223 */ /* 0x040fe20000000018 */
[C---:B------:R-:W-:Y:S01]  /*7650*/  FFMA R25, R73.reuse, R98, R25 ;  /* 0x0000006249197223 */ /* 0x040fe20000000019 */
[----:B------:R-:W-:Y:S01]  /*7660*/  F2FP.F16.E5M2.UNPACK_B R130, R154 ;  /* 0x0000009aff82723e */ /* 0x000fe200020004ff */
[----:B------:R-:W-:Y:S01]  /*7670*/  FFMA R26, R73, R99, R26 ;  /* 0x00000063491a7223 */ /* 0x000fe2000000001a */
[----:B------:R-:W-:Y:S01]  /*7680*/  F2FP.SATFINITE.E5M2.F32.PACK_AB_MERGE_C R181, R27, R22, RZ ;  /* 0x000000161bb5723e */ /* 0x000fe200048060ff */
[C---:B------:R-:W-:Y:S01]  /*7690*/  FMUL R31, R70.reuse, R31 ;  /* 0x0000001f461f7220 */ /* 0x040fe20000400000 */
[--C-:B------:R-:W-:Y:S02]  /*76a0*/  HADD2.F32 R103, -RZ, R104.reuse.H0_H0 ;  /* 0x20000068ff677230 */ /* 0x100fe40000004100 */
[C---:B------:R-:W-:Y:S01]  /*76b0*/  FMUL R30, R70.reuse, R34 ;  /* 0x00000022461e7220 */ /* 0x040fe20000400000 */
[----:B------:R-:W-:Y:S01]  /*76c0*/  HADD2.F32 R104, -RZ, R104.H1_H1 ;  /* 0x30000068ff687230 */ /* 0x000fe20000004100 */
[----:B------:R-:W-:Y:S01]  /*76d0*/  F2FP.SATFINITE.E5M2.F32.PACK_AB_MERGE_C R181, R21, R20, R181 ;  /* 0x0000001415b5723e */ /* 0x000fe200048060b5 */
[C---:B------:R-:W-:Y:S01]  /*76e0*/  FFMA R31, R73.reuse, R100, R31 ;  /* 0x00000064491f7223 */ /* 0x040fe2000000001f */
[C---:B------:R-:W-:Y:S01]  /*76f0*/  FFMA R28, R73.reuse, R101, R28 ;  /* 0x00000065491c7223 */ /* 0x040fe2000000001c */
[C---:B------:R-:W-:Y:S01]  /*7700*/  FFMA R29, R73.reuse, R102, R29 ;  /* 0x00000066491d7223 */ /* 0x040fe2000000001d */
[----:B------:R-:W-:Y:S01]  /*7710*/  F2FP.F16.E5M2.UNPACK_B R132, R154.H1 ;  /* 0x0000009aff84723e */ /* 0x000fe200030004ff */
[----:B------:R-:W-:Y:S01]  /*7720*/  FFMA R30, R73, R103, R30 ;  /* 0x00000067491e7223 */ /* 0x000fe2000000001e */
[----:B------:R-:W-:Y:S01]  /*7730*/  F2FP.SATFINITE.E5M2.F32.PACK_AB_MERGE_C R182, R31, R26, RZ ;  /* 0x0000001a1fb6723e */ /* 0x000fe200048060ff */
[----:B------:R-:W-:Y:S02]  /*7740*/  HADD2.F32 R129, -RZ, R130.H0_H0 ;  /* 0x20000082ff817230 */ /* 0x000fe40000004100 */
[C---:B------:R-:W-:Y:S01]  /*7750*/  FMUL R35, R70.reuse, R35 ;  /* 0x0000002346237220 */ /* 0x040fe20000400000 */
[----:B------:R-:W-:Y:S01]  /*7760*/  HADD2.F32 R107, -RZ, R108.H0_H0 ;  /* 0x2000006cff6b7230 */ /* 0x000fe20000004100 */
[----:B------:R-:W-:Y:S01]  /*7770*/  F2FP.SATFINITE.E5M2.F32.PACK_AB_MERGE_C R182, R25, R24, R182 ;  /* 0x0000001819b6723e */ /* 0x000fe200048060b6 */
[----:B------:R-:W-:Y:S02]  /*7780*/  HADD2.F32 R130, -RZ, R130.H1_H1 ;  /* 0x30000082ff827230 */ /* 0x000fe40000004100 */
[C---:B------:R-:W-:Y:S01]  /*7790*/  FFMA R35, R73.reuse, R104, R35 ;  /* 0x0000006849237223 */ /* 0x040fe20000000023 */
[C---:B------:R-:W-:Y:S01]  /*77a0*/  FFMA R32, R73.reuse, R105, R32 ;  /* 0x0000006949207223 */ /* 0x040fe20000000020 */
[----:B------:R-:W-:Y:S01]  /*77b0*/  FFMA R33, R73, R106, R33 ;  /* 0x0000006a49217223 */ /* 0x000fe20000000021 */
[----:B------:R-:W-:Y:S02]  /*77c0*/  HADD2.F32 R108, -RZ, R108.H1_H1 ;  /* 0x3000006cff6c7230 */ /* 0x000fe40000004100 */
        /* <DEDUP_REMOVED lines=16> */
[----:B------:R1:W-:Y:S01]  /*78d0*/  STS.128 [R179+0x4010], R180 ;  /* 0x004010b4b3007388 */ /* 0x0003e20000000c00 */
[----:B------:R-:W-:Y:S01]  /*78e0*/  F2FP.SATFINITE.E5M2.F32.PACK_AB_MERGE_C R188, R33, R32, R188 ;  /* 0x0000002021bc723e */ /* 0x000fe200048060bc */
[C---:B------:R-:W-:Y:S01]  /*78f0*/  FFMA R38, R73.reuse, R111, R38 ;  /* 0x0000006f49267223 */ /* 0x040fe20000000026 */
[C---:B------:R-:W-:Y:S01]  /*7900*/  FMUL R43, R70.reuse, R43 ;  /* 0x0000002b462b7220 */ /* 0x040fe20000400000 */
[--C-:B------:R-:W-:Y:S02]  /*7910*/  HADD2.F32 R115, -RZ, R116.reuse.H0_H0 ;  /* 0x20000074ff737230 */ /* 0x100fe40000004100 */
[----:B------:R-:W-:Y:S01]  /*7920*/  FMUL R42, R70, R46 ;  /* 0x0000002e462a7220 */ /* 0x000fe20000400000 */
[----:B------:R-:W-:Y:S02]  /*7930*/  HADD2.F32 R116, -RZ, R116.H1_H1 ;  /* 0x30000074ff747230 */ /* 0x000fe40000004100 */
[C---:B------:R-:W-:Y:S01]  /*7940*/  FFMA R43, R73.reuse, R112, R43 ;  /* 0x00000070492b7223 */ /* 0x040fe2000000002b */
[C---:B------:R-:W-:Y:S01]  /*7950*/  FFMA R40, R73.reuse, R113, R40 ;  /* 0x0000007149287223 */ /* 0x040fe20000000028 */
[C---:B------:R-:W-:Y:S01]  /*7960*/  FFMA R41, R73.reuse, R114, R41 ;  /* 0x0000007249297223 */ /* 0x040fe20000000029 */
[----:B------:R-:W-:Y:S01]  /*7970*/  ISETP.NE.AND P0, PT, R178, RZ, PT ;  /* 0x000000ffb200720c */ /* 0x000fe20003f05270 */
        /* <DEDUP_REMOVED lines=10> */
[C---:B------:R-:W-:Y:S01]  /*7a20*/  FMUL R51, R70.reuse, R51 ;  /* 0x0000003346337220 */ /* 0x040fe20000400000 */
[--C-:B------:R-:W-:Y:S02]  /*7a30*/  HADD2.F32 R123, -RZ, R124.reuse.H0_H0 ;  /* 0x2000007cff7b7230 */ /* 0x100fe40000004100 */
[C---:B------:R-:W-:Y:S01]  /*7a40*/  FFMA R46, R73.reuse, R119, R46 ;  /* 0x00000077492e7223 */ /* 0x040fe2000000002e */
[----:B------:R-:W-:Y:S02]  /*7a50*/  HADD2.F32 R124, -RZ, R124.H1_H1 ;  /* 0x3000007cff7c7230 */ /* 0x000fe40000004100 */
[C---:B------:R-:W-:Y:S01]  /*7a60*/  FMUL R50, R70.reuse, R54 ;  /* 0x0000003646327220 */ /* 0x040fe20000400000 */
[C---:B------:R-:W-:Y:S01]  /*7a70*/  FFMA R51, R73.reuse, R120, R51 ;  /* 0x0000007849337223 */ /* 0x040fe20000000033 */
[C---:B------:R-:W-:Y:S01]  /*7a80*/  FMUL R55, R70.reuse, R55 ;  /* 0x0000003746377220 */ /* 0x040fe20000400000 */
[C---:B------:R-:W-:Y:S01]  /*7a90*/  FFMA R48, R73.reuse, R121, R48 ;  /* 0x0000007949307223 */ /* 0x040fe20000000030 */
[C---:B------:R-:W-:Y:S01]  /*7aa0*/  FFMA R49, R73.reuse, R122, R49 ;  /* 0x0000007a49317223 */ /* 0x040fe20000000031 */
        /* <DEDUP_REMOVED lines=20> */
[----:B------:R-:W-:Y:S01]  /*7bf0*/  FFMA R63, R73, R132, R63 ;  /* 0x00000084493f7223 */ /* 0x000fe2000000003f */
[----:B------:R-:W-:Y:S01]  /*7c00*/  FMUL R67, R70, R67 ;  /* 0x0000004346437220 */ /* 0x000fe20000400000 */
[----:B------:R-:W-:Y:S01]  /*7c10*/  F2FP.SATFINITE.E5M2.F32.PACK_AB_MERGE_C R190, R47, R42, RZ ;  /* 0x0000002a2fbe723e */ /* 0x000fe200048060ff */
[----:B------:R-:W-:Y:S01]  /*7c20*/  FFMA R60, R73, R133, R60 ;  /* 0x00000085493c7223 */ /* 0x000fe2000000003c */
[----:B------:R-:W-:Y:S01]  /*7c30*/  F2FP.SATFINITE.E5M2.F32.PACK_AB_MERGE_C R191, R51, R46, RZ ;  /* 0x0000002e33bf723e */ /* 0x000fe200048060ff */
[C---:B------:R-:W-:Y:S01]  /*7c40*/  FFMA R61, R73.reuse, R134, R61 ;  /* 0x00000086493d7223 */ /* 0x040fe2000000003d */
[C---:B------:R-:W-:Y:S01]  /*7c50*/  FFMA R62, R73.reuse, R135, R62 ;  /* 0x00000087493e7223 */ /* 0x040fe2000000003e */
[----:B------:R-:W-:Y:S01]  /*7c60*/  FFMA R67, R73, R136, R67 ;  /* 0x0000008849437223 */ /* 0x000fe20000000043 */
[----:B------:R-:W-:Y:S02]  /*7c70*/  F2FP.SATFINITE.E5M2.F32.PACK_AB_MERGE_C R190, R41, R40, R190 ;  /* 0x0000002829be723e */ /* 0x000fe400048060be */
[----:B------:R-:W-:Y:S02]  /*7c80*/  F2FP.SATFINITE.E5M2.F32.PACK_AB_MERGE_C R191, R45, R44, R191 ;  /* 0x0000002c2dbf723e */ /* 0x000fe400048060bf */
[----:B------:R-:W-:Y:S02]  /*7c90*/  F2FP.SATFINITE.E5M2.F32.PACK_AB_MERGE_C R196, R55, R50, RZ ;  /* 0x0000003237c4723e */ /* 0x000fe400048060ff */
[----:B------:R-:W-:Y:S01]  /*7ca0*/  F2FP.SATFINITE.E5M2.F32.PACK_AB_MERGE_C R197, R59, R54, RZ ;  /* 0x000000363bc5723e */ /* 0x000fe200048060ff */
[----:B------:R1:W-:Y:S01]  /*7cb0*/  STS.128 [R185+0x4020], R188 ;  /* 0x004020bcb9007388 */ /* 0x0003e20000000c00 */
[----:B------:R-:W-:Y:S02]  /*7cc0*/  F2FP.SATFINITE.E5M2.F32.PACK_AB_MERGE_C R198, R63, R58, RZ ;  /* 0x0000003a3fc6723e */ /* 0x000fe400048060ff */
[----:B------:R-:W-:Y:S02]  /*7cd0*/  F2FP.SATFINITE.E5M2.F32.PACK_AB_MERGE_C R199, R67, R62, RZ ;  /* 0x0000003e43c7723e */ /* 0x000fe400048060ff */
[----:B------:R-:W-:Y:S02]  /*7ce0*/  F2FP.SATFINITE.E5M2.F32.PACK_AB_MERGE_C R196, R49, R48, R196 ;  /* 0x0000003031c4723e */ /* 0x000fe400048060c4 */
[----:B------:R-:W-:Y:S02]  /*7cf0*/  F2FP.SATFINITE.E5M2.F32.PACK_AB_MERGE_C R197, R53, R52, R197 ;  /* 0x0000003435c5723e */ /* 0x000fe400048060c5 */
[----:B------:R-:W-:Y:S02]  /*7d00*/  F2FP.SATFINITE.E5M2.F32.PACK_AB_MERGE_C R198, R57, R56, R198 ;  /* 0x0000003839c6723e */ /* 0x000fe400048060c6 */
[----:B------:R-:W-:Y:S02]  /*7d10*/  F2FP.SATFINITE.E5M2.F32.PACK_AB_MERGE_C R199, R61, R60, R199 ;  /* 0x0000003c3dc7723e */ /* 0x000fe400048060c7 */
[----:B------:R-:W-:Y:S02]  /*7d20*/  LEA R193, R166, UR44, 0x3 ;  /* 0x0000002ca6c17c11 */ /* 0x000fe4000f8e18ff */
[----:B------:R-:W-:Y:S01]  /*7d30*/  @P6 SHF.L.U32 R204, R165, 0x1f, RZ ;  /* 0x0000001fa5cc6819 */ /* 0x000fe200000006ff */
[----:B------:R1:W-:Y:S01]  /*7d40*/  STS.128 [R184+0x4010], R196 ;  /* 0x004010c4b8007388 */ /* 0x0003e20000000c00 */
[----:B------:R-:W-:Y:S01]  /*7d50*/  @!PT LDS RZ, [RZ] ;  /* 0x00000000fffff984 */ /* 0x000fe20000000800 */
[----:B------:R-:W-:Y:S01]  /*7d60*/  @!PT LDS RZ, [RZ] ;  /* 0x00000000fffff984 */ /* 0x000fe20000000800 */
[----:B------:R-:W-:Y:S01]  /*7d70*/  @!PT LDS RZ, [RZ] ;  /* 0x00000000fffff984 */ /* 0x000fe20000000800 */
[----:B------:R-:W-:Y:S01]  /*7d80*/  @!PT LDS RZ, [RZ] ;  /* 0x00000000fffff984 */ /* 0x000fe20000000800 */
[----:B------:R2:W-:Y:S07]  /*7d90*/  MEMBAR.ALL.CTA ;  /* 0x0000000000007992 */ /* 0x0005ee0000008000 */
[----:B--2---:R-:W2:Y:S02]  /*7da0*/  FENCE.VIEW.ASYNC.S ;  /* 0x00000000000073c6 */ /* 0x004ea40000000000 */
[----:B--2---:R-:W-:Y:S06]  /*7db0*/  BAR.SYNC.DEFER_BLOCKING 0x1, 0x80 ;  /* 0x0042000000007b1d */ /* 0x004fec0000010000 */
[----:B------:R-:W-:Y:S05]  /*7dc0*/  @P0 BRA `(.L_x_124) ;  /* 0x0000000000280947 */ /* 0x000fea0003800000 */
[----:B------:R-:W2:Y:S01]  /*7dd0*/  LDCU.64 UR6, c[0x0][0x348] ;  /* 0x00006900ff0677ac */ /* 0x000ea20008000a00 */
[----:B------:R-:W-:Y:S01]  /*7de0*/  UIADD3 UR4, UPT, UPT, UR44, 0x4400, URZ ;  /* 0x000044002c047890 */ /* 0x000fe2000fffe0ff */
[----:B------:R-:W-:Y:S05]  /*7df0*/  UMOV UR51, UR36 ;  /* 0x0000002400337c82 */ /* 0x000fea0008000000 */
[----:B------:R-:W-:Y:S04]  /*7e00*/  MOV R177, UR4 ;  /* 0x0000000400b17c02 */ /* 0x000fe80008000f00 */
[----:B------:R-:W-:Y:S01]  /*7e10*/  R2UR UR48, R177 ;  /* 0x00000000b13072ca */ /* 0x000fe200000e0000 */
[----:B--2---:R-:W-:Y:S04]  /*7e20*/  UIADD3 UR4, UP0, UPT, UR6, 0x680, URZ ;  /* 0x0000068006047890 */ /* 0x004fe8000ff1e0ff */
[----:B------:R-:W-:Y:S09]  /*7e30*/  UIADD3.X UR5, UPT, UPT, URZ, UR7, URZ, UP0, !UPT ;  /* 0x00000007ff057290 */ /* 0x000ff200087fe4ff */
[----:B------:R2:W-:Y:S01]  /*7e40*/  UTMASTG.3D [UR48], [UR4] ;  /* 0x00000030040073b5 */ /* 0x0005e20008010000 */
[----:B------:R0:W-:Y:S01]  /*7e50*/  UTMACMDFLUSH ;  /* 0x00000000000079b7 */ /* 0x0001e20000000000 */
[----:B--2---:R-:W-:Y:S04]  /*7e60*/  DEPBAR.LE SB0, 0x1 ;  /* 0x000080400000791a */ /* 0x004fe80000000000 */
.L_x_124:
[----:B------:R-:W-:Y:S05]  /*7e70*/  BSYNC.RECONVERGENT B0 ;  /* 0x0000000000007941 */ /* 0x000fea0003800200 */
.L_x_123:
[----:B------:R-:W-:Y:S06]  /*7e80*/  BAR.SYNC.DEFER_BLOCKING 0x1, 0x80 ;  /* 0x0042000000007b1d */ /* 0x000fec0000010000 */
[----:B------:R-:W2:Y:S01]  /*7e90*/  @P6 SYNCS.PHASECHK.TRANS64.TRYWAIT P0, [R193+URZ+0x180], R204 ;  /* 0x000180ccc10065a7 */ /* 0x000ea200080011ff */
[----:B------:R-:W-:Y:S01]  /*7ea0*/  BSSY B1, `(.L_x_125) ;  /* 0x0000023000017945 */ /* 0x000fe20003800000 */
[----:B--2---:R-:W-:Y:S03]  /*7eb0*/  @P6 SEL R187, RZ, 0x1, !P0 ;  /* 0x00000001ffbb6807 */ /* 0x004fe60004000000 */
[----:B------:R-:W-:Y:S05]  /*7ec0*/  @!P6 BRA `(.L_x_126) ;  /* 0x000000000080e947 */ /* 0x000fea0003800000 */
[----:B------:R-:W-:Y:S01]  /*7ed0*/  ISETP.NE.AND P1, PT, R192, RZ, PT ;  /* 0x000000ffc000720c */ /* 0x000fe20003f25270 */
[----:B------:R-:W-:Y:S01]  /*7ee0*/  BSSY B0, `(.L_x_127) ;  /* 0x000000a000007945 */ /* 0x000fe20003800000 */
[----:B------:R-:W-:Y:S11]  /*7ef0*/  ISETP.NE.AND P0, PT, R187, RZ, PT ;  /* 0x000000ffbb00720c */ /* 0x000ff60003f05270 */
[----:B------:R-:W-:Y:S04]  /*7f00*/  @P1 IMAD R3, R166, 0x2000, R171 ;  /* 0x00002000a6031824 */ /* 0x000fe800078e02ab */
[C---:B------:R-:W-:Y:S01]  /*7f10*/  @P1 IMAD.IADD R5, R3.reuse, 0x1, R194 ;  /* 0x0000000103051824 */ /* 0x040fe200078e02c2 */
[----:B------:R-:W-:Y:S03]  /*7f20*/  @P1 IADD3 R202, PT, PT, R3, R202, RZ ;  /* 0x000000ca03ca1210 */ /* 0x000fe60007ffe0ff */
[----:B------:R-:W-:Y:S01]  /*7f30*/  @P1 IMAD.IADD R200, R200, 0x1, R5 ;  /* 0x00000001c8c81824 */ /* 0x000fe200078e0205 */
[----:B------:R-:W-:Y:S06]  /*7f40*/  @P0 BRA `(.L_x_128) ;  /* 0x00000000000c0947 */ /* 0x000fec0003800000 */
[----:B------:R-:W-:Y:S04]  /*7f50*/  SHF.L.U32 R0, R165, 0x1f, RZ ;  /* 0x0000001fa5007819 */ /* 0x000fe800000006ff */
[----:B------:R-:W2:Y:S02]  /*7f60*/  SYNCS.PHASECHK.TRANS64.TRYWAIT P0, [R193+URZ+0x180], R0 ;  /* 0x00018000c10075a7 */ /* 0x000ea400080011ff */
[----:B--2---:R-:W-:Y:S05]  /*7f70*/  @!P0 BRA `(.L_x_129) ;  /* 0x0000002400a08947 */ /* 0x004fea0003800000 */
.L_x_128:
[----:B------:R-:W-:Y:S05]  /*7f80*/  BSYNC B0 ;  /* 0x0000000000007941 */ /* 0x000fea0003800000 */
.L_x_127:
[----:B------:R-:W-:Y:S01]  /*7f90*/  ISETP.NE.AND P0, PT, R192, RZ, PT ;  /* 0x000000ffc000720c */ /* 0x000fe20003f05270 */
[----:B--2---:R-:W-:Y:S02]  /*7fa0*/  VIADD R193, R193, 0x190 ;  /* 0x00000190c1c17836 */ /* 0x004fe40000000000 */
[----:B------:R-:W-:Y:S02]  /*7fb0*/  IMAD.U32 R0, RZ, RZ, UR45 ;  /* 0x0000002dff007e24 */ /* 0x000fe4000f8e00ff */
[----:B------:R-:W-:Y:S03]  /*7fc0*/  VIADD R166, R166, 0x1 ;  /* 0x00000001a6a67836 */ /* 0x000fe60000000000 */
[----:B------:R-:W-:Y:S05]  /*7fd0*/  PRMT R0, R0, 0x654, R193 ;  /* 0x0000065400007816 */ /* 0x000fea00000000c1 */
[----:B------:R2:W3:Y:S04]  /*7fe0*/  @P0 LDS.128 R140, [R3] ;  /* 0x00000000038c0984 */ /* 0x0004e80000000c00 */
[----:B------:R2:W4:Y:S04]  /*7ff0*/  @P0 LDS.128 R144, [R5+0x10] ;  /* 0x0000100005900984 */ /* 0x0005280000000c00 */
        /* <DEDUP_REMOVED lines=12> */
[----:B--234-:R-:W-:Y:S02]  /*80c0*/  LOP3.LUT R165, R165, R0, RZ, 0x3c, !PT ;  /* 0x00000000a5a57212 */ /* 0x01cfe400078e3cff */
.L_x_126:
[----:B------:R-:W-:Y:S05]  /*80d0*/  BSYNC B1 ;  /* 0x0000000000017941 */ /* 0x000fea0003800000 */
.L_x_125:
[----:B------:R-:W-:Y:S05]  /*80e0*/  VIADD R0, R71, 0x40 ;  /* 0x0000004047007836 */ /* 0x000fea0000000000 */
[----:B------:R-:W-:Y:S04]  /*80f0*/  SHF.R.U32.HI R0, RZ, 0x15, R0 ;  /* 0x00000015ff007819 */ /* 0x000fe80000011600 */
[----:B------:R-:W-:Y:S11]  /*8100*/  LOP3.LUT P0, RZ, R0, 0x3, R159, 0x48, !PT ;  /* 0x0000000300ff7812 */ /* 0x000ff6000780489f */
[----:B------:R-:W-:Y:S02]  /*8110*/  @!UPT UIADD3 URZ, UPT, UPT, URZ, URZ, URZ ;  /* 0x000000fffffff290 */ /* 0x000fe4000fffe0ff */
        /* <DEDUP_REMOVED lines=8> */
[----:B------:R-:W5:Y:S01]  /*81a0*/  LDCU.64 UR4, c[0x4][0x10] ;  /* 0x01000200ff0477ac */ /* 0x000f620008000a00 */
[----:B--2---:R-:W-:Y:S01]  /*81b0*/  MOV R5, UR9 ;  /* 0x0000000900057c02 */ /* 0x004fe20008000f00 */
[----:B------:R-:W-:Y:S01]  /*81c0*/  IMAD.U32 R4, RZ, RZ, UR8 ;  /* 0x00000008ff047e24 */ /* 0x000fe2000f8e00ff */
[----:B---3--:R-:W-:Y:S01]  /*81d0*/  MOV R7, UR7 ;  /* 0x0000000700077c02 */ /* 0x008fe20008000f00 */
[----:B------:R-:W-:Y:S01]  /*81e0*/  IMAD.U32 R6, RZ, RZ, UR6 ;  /* 0x00000006ff067e24 */ /* 0x000fe2000f8e00ff */
[----:B-----5:R-:W-:Y:S01]  /*81f0*/  MOV R11, UR5 ;  /* 0x00000005000b7c02 */ /* 0x020fe20008000f00 */
[----:B------:R-:W-:Y:S02]  /*8200*/  IMAD.U32 R10, RZ, RZ, UR4 ;  /* 0x00000004ff0a7e24 */ /* 0x000fe4000f8e00ff */
[----:B------:R-:W-:Y:S07]  /*8210*/  LEPC R20, `(.L_x_130) ;  /* 0x000000001014794e */ /* 0x000fee0000000000 */
[----:B-1--4-:R-:W-:Y:S05]  /*8220*/  CALL.ABS.NOINC R2 ;  /* 0x0000000002007343 */ /* 0x012fea0003c00000 */
.L_x_130:
[----:B------:R-:W-:Y:S01]  /*8230*/  ISETP.NE.AND P0, PT, R178, RZ, PT ;  /* 0x000000ffb200720c */ /* 0x000fe20003f05270 */
[----:B------:R-:W-:Y:S05]  /*8240*/  WARPSYNC.ALL ;  /* 0x0000000000007948 */ /* 0x000fea0003800000 */
[----:B------:R-:W-:Y:S01]  /*8250*/  R2UR UR4, R71 ;  /* 0x00000000470472ca */ /* 0x000fe200000e0000 */
[----:B------:R-:W-:Y:S01]  /*8260*/  BSSY.RECONVERGENT B0, `(.L_x_131) ;  /* 0x000011e000007945 */ /* 0x000fe20003800200 */
[----:B------:R-:W-:Y:S02]  /*8270*/  F2FP.F16.E5M2.UNPACK_B R11, R141 ;  /* 0x0000008dff0b723e */ /* 0x000fe400020004ff */
[----:B------:R-:W-:Y:S02]  /*8280*/  F2FP.F16.E5M2.UNPACK_B R10, R142 ;  /* 0x0000008eff0a723e */ /* 0x000fe400020004ff */
[----:B------:R-:W-:Y:S01]  /*8290*/  F2FP.F16.E5M2.UNPACK_B R9, R143 ;  /* 0x0000008fff09723e */ /* 0x000fe200020004ff */
[--C-:B------:R-:W-:Y:S01]  /*82a0*/  HADD2.F32 R74, -RZ, R11.reuse.H0_H0 ;  /* 0x2000000bff4a7230 */ /* 0x100fe20000004100 */
[----:B------:R-:W-:Y:S01]  /*82b0*/  F2FP.F16.E5M2.UNPACK_B R8, R144 ;  /* 0x00000090ff08723e */ /* 0x000fe200020004ff */
[----:B------:R-:W-:Y:S01]  /*82c0*/  HADD2.F32 R76, -RZ, R11.H1_H1 ;  /* 0x3000000bff4c7230 */ /* 0x000fe20000004100 */
[----:B------:R-:W-:Y:S01]  /*82d0*/  F2FP.F16.E5M2.UNPACK_B R7, R145 ;  /* 0x00000091ff07723e */ /* 0x000fe200020004ff */
[--C-:B------:R-:W-:Y:S01]  /*82e0*/  HADD2.F32 R77, -RZ, R10.reuse.H0_H0 ;  /* 0x2000000aff4d7230 */ /* 0x100fe20000004100 */
[----:B------:R-:W-:Y:S01]  /*82f0*/  F2FP.F16.E5M2.UNPACK_B R6, R146 ;  /* 0x00000092ff06723e */ /* 0x000fe200020004ff */
[----:B------:R-:W-:Y:S01]  /*8300*/  HADD2.F32 R80, -RZ, R10.H1_H1 ;  /* 0x3000000aff507230 */ /* 0x000fe20000004100 */
[----:B------:R-:W-:Y:S01]  /*8310*/  F2FP.F16.E5M2.UNPACK_B R5, R147 ;  /* 0x00000093ff05723e */ /* 0x000fe200020004ff */
[--C-:B------:R-:W-:Y:S01]  /*8320*/  HADD2.F32 R81, -RZ, R9.reuse.H0_H0 ;  /* 0x20000009ff517230 */ /* 0x100fe20000004100 */
[----:B-1----:R-:W-:Y:S01]  /*8330*/  F2FP.F16.E5M2.UNPACK_B R4, R148 ;  /* 0x00000094ff04723e */ /* 0x002fe200020004ff */
[----:B------:R-:W-:Y:S01]  /*8340*/  HADD2.F32 R84, -RZ, R9.H1_H1 ;  /* 0x30000009ff547230 */ /* 0x000fe20000004100 */
[-C--:B------:R-:W-:Y:S01]  /*8350*/  F2FP.F16.E5M2.UNPACK_B R2, R140.reuse ;  /* 0x0000008cff02723e */ /* 0x080fe200020004ff */
[--C-:B------:R-:W-:Y:S01]  /*8360*/  HADD2.F32 R85, -RZ, R8.reuse.H0_H0 ;  /* 0x20000008ff557230 */ /* 0x100fe20000004100 */
[----:B------:R-:W-:Y:S01]  /*8370*/  F2FP.F16.E5M2.UNPACK_B R140, R140.H1 ;  /* 0x0000008cff8c723e */ /* 0x000fe200030004ff */
[----:B------:R-:W-:Y:S01]  /*8380*/  HADD2.F32 R87, -RZ, R8.H1_H1 ;  /* 0x30000008ff577230 */ /* 0x000fe20000004100 */
[----:B------:R-:W-:Y:S01]  /*8390*/  F2FP.F16.E5M2.UNPACK_B R141, R141.H1 ;  /* 0x0000008dff8d723e */ /* 0x000fe200030004ff */
[--C-:B------:R-:W-:Y:S01]  /*83a0*/  HADD2.F32 R90, -RZ, R7.reuse.H0_H0 ;  /* 0x20000007ff5a7230 */ /* 0x100fe20000004100 */
[----:B------:R-:W-:Y:S01]  /*83b0*/  F2FP.F16.E5M2.UNPACK_B R142, R142.H1 ;  /* 0x0000008eff8e723e */ /* 0x000fe200030004ff */
[----:B------:R-:W-:Y:S01]  /*83c0*/  HADD2.F32 R91, -RZ, R7.H1_H1 ;  /* 0x30000007ff5b7230 */ /* 0x000fe20000004100 */
[----:B------:R-:W-:Y:S01]  /*83d0*/  F2FP.F16.E5M2.UNPACK_B R143, R143.H1 ;  /* 0x0000008fff8f723e */ /* 0x000fe200030004ff */
[--C-:B------:R-:W-:Y:S01]  /*83e0*/  HADD2.F32 R94, -RZ, R6.reuse.H0_H0 ;  /* 0x20000006ff5e7230 */ /* 0x100fe20000004100 */
[----:B------:R-:W-:Y:S01]  /*83f0*/  R2UR UR5, R186 ;  /* 0x00000000ba0572ca */ /* 0x000fe200000e0000 */
[----:B------:R-:W-:Y:S01]  /*8400*/  HADD2.F32 R95, -RZ, R6.H1_H1 ;  /* 0x30000006ff5f7230 */ /* 0x000fe20000004100 */
        /* <DEDUP_REMOVED lines=9> */
[----:B------:R-:W1:Y:S01]  /*84a0*/  LDTM.x64 R4, tmem[UR4+0x40] ;  /* 0x00004004000479ee */ /* 0x000e620008340000 */
[--C-:B------:R-:W-:Y:S01]  /*84b0*/  HADD2.F32 R0, -RZ, R2.reuse.H0_H0 ;  /* 0x20000002ff007230 */ /* 0x100fe20000004100 */
[----:B------:R-:W-:Y:S01]  /*84c0*/  NOP ;  /* 0x0000000000007918 */ /* 0x000fe20000000000 */
[----:B------:R-:W-:Y:S01]  /*84d0*/  UIADD3 UR4, UPT, UPT, UR5, 0x1f0, URZ ;  /* 0x000001f005047890 */ /* 0x000fe2000fffe0ff */
[----:B------:R-:W-:Y:S01]  /*84e0*/  HADD2.F32 R2, -RZ, R2.H1_H1 ;  /* 0x30000002ff027230 */ /* 0x000fe20000004100 */
[----:B------:R-:W-:Y:S01]  /*84f0*/  F2FP.F16.E5M2.UNPACK_B R127, R154 ;  /* 0x0000009aff7f723e */ /* 0x000fe200020004ff */
[----:B------:R-:W-:Y:S01]  /*8500*/  HADD2.F32 R78, -RZ, R141.H1_H1 ;  /* 0x3000008dff4e7230 */ /* 0x000fe20000004100 */
[----:B------:R-:W-:Y:S01]  /*8510*/  UPRMT UR4, UR45, 0x654, UR4 ;  /* 0x000006542d047896 */ /* 0x000fe20008000004 */
[--C-:B------:R-:W-:Y:S01]  /*8520*/  HADD2.F32 R106, -RZ, R107.reuse.H0_H0 ;  /* 0x2000006bff6a7230 */ /* 0x100fe20000004100 */
[----:B------:R-:W-:Y:S01]  /*8530*/  F2FP.F16.E5M2.UNPACK_B R130, R155 ;  /* 0x0000009bff82723e */ /* 0x000fe200020004ff */
[----:B------:R-:W-:Y:S01]  /*8540*/  HADD2.F32 R107, -RZ, R107.H1_H1 ;  /* 0x3000006bff6b7230 */ /* 0x000fe20000004100 */
[----:B------:R-:W-:Y:S01]  /*8550*/  F2FP.F16.E5M2.UNPACK_B R144, R144.H1 ;  /* 0x00000090ff90723e */ /* 0x000fe200030004ff */
[--C-:B------:R-:W-:Y:S01]  /*8560*/  HADD2.F32 R110, -RZ, R111.reuse.H0_H0 ;  /* 0x2000006fff6e7230 */ /* 0x100fe20000004100 */
[----:B------:R-:W-:Y:S01]  /*8570*/  F2FP.F16.E5M2.UNPACK_B R145, R145.H1 ;  /* 0x00000091ff91723e */ /* 0x000fe200030004ff */
[----:B------:R-:W-:Y:S01]  /*8580*/  HADD2.F32 R111, -RZ, R111.H1_H1 ;  /* 0x3000006fff6f7230 */ /* 0x000fe20000004100 */
[----:B------:R-:W-:Y:S01]  /*8590*/  F2FP.F16.E5M2.UNPACK_B R146, R146.H1 ;  /* 0x00000092ff92723e */ /* 0x000fe200030004ff */
[----:B-1----:R-:W-:Y:S01]  /*85a0*/  SYNCS.ARRIVE.TRANS64.RED.A1T0 RZ, [UR4], RZ ;  /* 0x000000ffffff79a7 */ /* 0x002fe20008100404 */
[--C-:B------:R-:W-:Y:S01]  /*85b0*/  HADD2.F32 R114, -RZ, R115.reuse.H0_H0 ;  /* 0x20000073ff727230 */ /* 0x100fe20000004100 */
[----:B------:R-:W-:Y:S01]  /*85c0*/  F2FP.F16.E5M2.UNPACK_B R147, R147.H1 ;  /* 0x00000093ff93723e */ /* 0x000fe200030004ff */
[----:B------:R-:W-:Y:S01]  /*85d0*/  HADD2.F32 R115, -RZ, R115.H1_H1 ;  /* 0x30000073ff737230 */ /* 0x000fe20000004100 */
[----:B------:R-:W-:Y:S01]  /*85e0*/  F2FP.F16.E5M2.UNPACK_B R148, R148.H1 ;  /* 0x00000094ff94723e */ /* 0x000fe200030004ff */
[--C-:B------:R-:W-:Y:S01]  /*85f0*/  HADD2.F32 R118, -RZ, R119.reuse.H0_H0 ;  /* 0x20000077ff767230 */ /* 0x100fe20000004100 */
[----:B------:R-:W-:Y:S01]  /*8600*/  F2FP.F16.E5M2.UNPACK_B R149, R149.H1 ;  /* 0x00000095ff95723e */ /* 0x000fe200030004ff */
[----:B------:R-:W-:Y:S02]  /*8610*/  HADD2.F32 R119, -RZ, R119.H1_H1 ;  /* 0x30000077ff777230 */ /* 0x000fe40000004100 */
[C---:B------:R-:W-:Y:S01]  /*8620*/  FMUL R4, R70.reuse, R4 ;  /* 0x0000000446047220 */ /* 0x040fe20000400000 */
[C---:B------:R-:W-:Y:S01]  /*8630*/  FMUL R5, R70.reuse, R5 ;  /* 0x0000000546057220 */ /* 0x040fe20000400000 */
[--C-:B------:R-:W-:Y:S02]  /*8640*/  HADD2.F32 R3, -RZ, R140.reuse.H0_H0 ;  /* 0x2000008cff037230 */ /* 0x100fe40000004100 */
        /* <DEDUP_REMOVED lines=9> */
[C---:B------:R-:W-:Y:S01]  /*86e0*/  FMUL R2, R70.reuse, R21 ;  /* 0x0000001546027220 */ /* 0x040fe20000400000 */
[C---:B------:R-:W-:Y:S01]  /*86f0*/  FMUL R21, R70.reuse, R28 ;  /* 0x0000001c46157220 */ /* 0x040fe20000400000 */
[----:B------:R-:W-:Y:S02]  /*8700*/  HADD2.F32 R122, -RZ, R123.H0_H0 ;  /* 0x2000007bff7a7230 */ /* 0x000fe40000004100 */
[C---:B------:R-:W-:Y:S01]  /*8710*/  FMUL R6, R70.reuse, R6 ;  /* 0x0000000646067220 */ /* 0x040fe20000400000 */
[----:B------:R-:W-:Y:S02]  /*8720*/  HADD2.F32 R72, -RZ, R140.H1_H1 ;  /* 0x3000008cff487230 */ /* 0x000fe40000004100 */
[C---:B------:R-:W-:Y:S01]  /*8730*/  FMUL R7, R70.reuse, R7 ;  /* 0x0000000746077220 */ /* 0x040fe20000400000 */
[----:B------:R-:W-:Y:S02]  /*8740*/  HADD2.F32 R75, -RZ, R141.H0_H0 ;  /* 0x2000008dff4b7230 */ /* 0x000fe40000004100 */
[C---:B------:R-:W-:Y:S01]  /*8750*/  FFMA R6, R73.reuse, R3, R6 ;  /* 0x0000000349067223 */ /* 0x040fe20000000006 */
[----:B------:R-:W-:Y:S02]  /*8760*/  HADD2.F32 R123, -RZ, R123.H1_H1 ;  /* 0x3000007bff7b7230 */ /* 0x000fe40000004100 */
[C---:B------:R-:W-:Y:S01]  /*8770*/  FFMA R7, R73.reuse, R72, R7 ;  /* 0x0000004849077223 */ /* 0x040fe20000000007 */
[C---:B------:R-:W-:Y:S01]  /*8780*/  FFMA R8, R73.reuse, R74, R8 ;  /* 0x0000004a49087223 */ /* 0x040fe20000000008 */
[----:B------:R-:W-:Y:S01]  /*8790*/  FFMA R9, R73, R76, R9 ;  /* 0x0000004c49097223 */ /* 0x000fe20000000009 */
[--C-:B------:R-:W-:Y:S02]  /*87a0*/  HADD2.F32 R126, -RZ, R127.reuse.H0_H0 ;  /* 0x2000007fff7e7230 */ /* 0x100fe40000004100 */
[C---:B------:R-:W-:Y:S01]  /*87b0*/  FMUL R10, R70.reuse, R10 ;  /* 0x0000000a460a7220 */ /* 0x040fe20000400000 */
[----:B------:R-:W-:Y:S01]  /*87c0*/  F2FP.SATFINITE.E5M2.F32.PACK_AB_MERGE_C R76, R7, R6, RZ ;  /* 0x00000006074c723e */ /* 0x000fe200048060ff */
[C---:B------:R-:W-:Y:S01]  /*87d0*/  FMUL R7, R70.reuse, R24 ;  /* 0x0000001846077220 */ /* 0x040fe20000400000 */
[----:B------:R-:W-:Y:S02]  /*87e0*/  HADD2.F32 R127, -RZ, R127.H1_H1 ;  /* 0x3000007fff7f7230 */ /* 0x000fe40000004100 */
[C---:B------:R-:W-:Y:S01]  /*87f0*/  FFMA R10, R73.reuse, R75, R10 ;  /* 0x0000004b490a7223 */ /* 0x040fe2000000000a */
[----:B------:R-:W-:Y:S02]  /*8800*/  HADD2.F32 R72, -RZ, R130.H0_H0 ;  /* 0x20000082ff487230 */ /* 0x000fe40000004100 */
[C---:B------:R-:W-:Y:S01]  /*8810*/  FMUL R11, R70.reuse, R11 ;  /* 0x0000000b460b7220 */ /* 0x040fe20000400000 */
[--C-:B------:R-:W-:Y:S02]  /*8820*/  HADD2.F32 R79, -RZ, R142.reuse.H0_H0 ;  /* 0x2000008eff4f7230 */ /* 0x100fe40000004100 */
[C---:B------:R-:W-:Y:S01]  /*8830*/  FMUL R14, R70.reuse, R14 ;  /* 0x0000000e460e7220 */ /* 0x040fe20000400000 */
[----:B------:R-:W-:Y:S02]  /*8840*/  HADD2.F32 R82, -RZ, R142.H1_H1 ;  /* 0x3000008eff527230 */ /* 0x000fe40000004100 */
[C---:B------:R-:W-:Y:S01]  /*8850*/  FFMA R11, R73.reuse, R78, R11 ;  /* 0x0000004e490b7223 */ /* 0x040fe2000000000b */
[C---:B------:R-:W-:Y:S01]  /*8860*/  FFMA R12, R73.reuse, R77, R12 ;  /* 0x0000004d490c7223 */ /* 0x040fe2000000000c */
[C---:B------:R-:W-:Y:S01]  /*8870*/  FFMA R13, R73.reuse, R80, R13 ;  /* 0x00000050490d7223 */ /* 0x040fe2000000000d */
[----:B------:R-:W-:Y:S01]  /*8880*/  FFMA R14, R73, R79, R14 ;  /* 0x0000004f490e7223 */ /* 0x000fe2000000000e */
[----:B------:R-:W-:Y:S01]  /*8890*/  HADD2.F32 R75, -RZ, R130.H1_H1 ;  /* 0x30000082ff4b7230 */ /* 0x000fe20000004100 */
[----:B------:R-:W-:Y:S01]  /*88a0*/  F2FP.SATFINITE.E5M2.F32.PACK_AB_MERGE_C R78, R11, R10, RZ ;  /* 0x0000000a0b4e723e */ /* 0x000fe200048060ff */
[C---:B------:R-:W-:Y:S01]  /*88b0*/  FMUL R10, R70.reuse, R25 ;  /* 0x00000019460a7220 */ /* 0x040fe20000400000 */
[C---:B------:R-:W-:Y:S01]  /*88c0*/  FMUL R25, R70.reuse, R32 ;  /* 0x0000002046197220 */ /* 0x040fe20000400000 */
        /* <DEDUP_REMOVED lines=8> */
[C---:B------:R-:W-:Y:S01]  /*8950*/  FMUL R19, R70.reuse, R19 ;  /* 0x0000001346137220 */ /* 0x040fe20000400000 */
[--C-:B------:R-:W-:Y:S01]  /*8960*/  HADD2.F32 R88, -RZ, R144.reuse.H0_H0 ;  /* 0x20000090ff587230 */ /* 0x100fe20000004100 */
[----:B------:R-:W-:Y:S01]  /*8970*/  F2FP.SATFINITE.E5M2.F32.PACK_AB_MERGE_C R14, R15, R14, RZ ;  /* 0x0000000e0f0e723e */ /* 0x000fe200048060ff */
[----:B------:R-:W-:Y:S02]  /*8980*/  HADD2.F32 R89, -RZ, R144.H1_H1 ;  /* 0x30000090ff597230 */ /* 0x000fe40000004100 */
[C---:B------:R-:W-:Y:S01]  /*8990*/  FFMA R19, R73.reuse, R86, R19 ;  /* 0x0000005649137223 */ /* 0x040fe20000000013 */
[C---:B------:R-:W-:Y:S01]  /*89a0*/  FFMA R0, R73.reuse, R85, R0 ;  /* 0x0000005549007223 */ /* 0x040fe20000000000 */
[----:B------:R-:W-:Y:S01]  /*89b0*/  FFMA R2, R73, R87, R2 ;  /* 0x0000005749027223 */ /* 0x000fe20000000002 */
[C---:B------:R-:W-:Y:S01]  /*89c0*/  FMUL R3, R70.reuse, R22 ;  /* 0x0000001646037220 */ /* 0x040fe20000400000 */
[C---:B------:R-:W-:Y:S01]  /*89d0*/  FMUL R22, R70.reuse, R29 ;  /* 0x0000001d46167220 */ /* 0x040fe20000400000 */
[----:B------:R-:W-:Y:S01]  /*89e0*/  F2FP.SATFINITE.E5M2.F32.PACK_AB_MERGE_C R18, R19, R18, RZ ;  /* 0x000000121312723e */ /* 0x000fe200048060ff */
[C---:B------:R-:W-:Y:S01]  /*89f0*/  FMUL R29, R70.reuse, R36 ;  /* 0x00000024461d7220 */ /* 0x040fe20000400000 */
        /* <DEDUP_REMOVED lines=8> */
[C---:B------:R-:W-:Y:S01]  /*8a80*/  FFMA R11, R73.reuse, R92, R11 ;  /* 0x0000005c490b7223 */ /* 0x040fe2000000000b */
[----:B------:R-:W-:Y:S01]  /*8a90*/  FMUL R26, R70, R33 ;  /* 0x00000021461a7220 */ /* 0x000fe20000400000 */
[----:B------:R-:W-:Y:S01]  /*8aa0*/  F2FP.SATFINITE.E5M2.F32.PACK_AB_MERGE_C R3, R6, R3, RZ ;  /* 0x000000030603723e */ /* 0x000fe200048060ff */
        /* <DEDUP_REMOVED lines=9> */
[C---:B------:R-:W-:Y:S01]  /*8b40*/  FMUL R30, R70.reuse, R37 ;  /* 0x00000025461e7220 */ /* 0x040fe20000400000 */
[C---:B------:R-:W-:Y:S01]  /*8b50*/  FMUL R37, R70.reuse, R44 ;  /* 0x0000002c46257220 */ /* 0x040fe20000400000 */
[C---:B------:R-:W-:Y:S01]  /*8b60*/  FMUL R24, R70.reuse, R31 ;  /* 0x0000001f46187220 */ /* 0x040fe20000400000 */
[----:B------:R-:W-:Y:S01]  /*8b70*/  F2FP.F16.E5M2.UNPACK_B R150, R150.H1 ;  /* 0x00000096ff96723e */ /* 0x000fe200030004ff */
[--C-:B------:R-:W-:Y:S02]  /*8b80*/  HADD2.F32 R100, -RZ, R147.reuse.H0_H0 ;  /* 0x20000093ff647230 */ /* 0x100fe40000004100 */
[----:B------:R-:W-:Y:S01]  /*8b90*/  FMUL R27, R70, R34 ;  /* 0x00000022461b7220 */ /* 0x000fe20000400000 */
[----:B------:R-:W-:Y:S02]  /*8ba0*/  HADD2.F32 R101, -RZ, R147.H1_H1 ;  /* 0x30000093ff657230 */ /* 0x000fe40000004100 */
[C---:B------:R-:W-:Y:S01]  /*8bb0*/  FFMA R24, R73.reuse, R97, R24 ;  /* 0x0000006149187223 */ /* 0x040fe20000000018 */
[----:B------:R-:W-:Y:S01]  /*8bc0*/  F2FP.F16.E5M2.UNPACK_B R151, R151.H1 ;  /* 0x00000097ff97723e */ /* 0x000fe200030004ff */
[C---:B------:R-:W-:Y:S01]  /*8bd0*/  FFMA R25, R73.reuse, R98, R25 ;  /* 0x0000006249197223 */ /* 0x040fe20000000019 */
[C---:B------:R-:W-:Y:S01]  /*8be0*/  FFMA R26, R73.reuse, R99, R26 ;  /* 0x00000063491a7223 */ /* 0x040fe2000000001a */
[----:B------:R-:W-:Y:S01]  /*8bf0*/  F2FP.F16.E5M2.UNPACK_B R152, R152.H1 ;  /* 0x00000098ff98723e */ /* 0x000fe200030004ff */
[C---:B------:R-:W-:Y:S01]  /*8c00*/  FFMA R27, R73.reuse, R100, R27 ;  /* 0x00000064491b7223 */ /* 0x040fe2000000001b */
[----:B------:R-:W-:Y:S01]  /*8c10*/  F2FP.SATFINITE.E5M2.F32.PACK_AB_MERGE_C R6, R24, R23, RZ ;  /* 0x000000171806723e */ /* 0x000fe200048060ff */
[C---:B------:R-:W-:Y:S01]  /*8c20*/  FMUL R34, R70.reuse, R41 ;  /* 0x0000002946227220 */ /* 0x040fe20000400000 */
[C---:B------:R-:W-:Y:S01]  /*8c30*/  FMUL R41, R70.reuse, R48 ;  /* 0x0000003046297220 */ /* 0x040fe20000400000 */
[----:B------:R-:W-:Y:S01]  /*8c40*/  FMUL R28, R70, R35 ;  /* 0x00000023461c7220 */ /* 0x000fe20000400000 */
[----:B------:R-:W-:Y:S01]  /*8c50*/  F2FP.F16.E5M2.UNPACK_B R153, R153.H1 ;  /* 0x00000099ff99723e */ /* 0x000fe200030004ff */
[--C-:B------:R-:W-:Y:S01]  /*8c60*/  HADD2.F32 R104, -RZ, R148.reuse.H0_H0 ;  /* 0x20000094ff687230 */ /* 0x100fe20000004100 */
[----:B------:R-:W-:Y:S01]  /*8c70*/  F2FP.SATFINITE.E5M2.F32.PACK_AB_MERGE_C R6, R22, R21, R6 ;  /* 0x000000151606723e */ /* 0x000fe20004806006 */
[C---:B------:R-:W-:Y:S01]  /*8c80*/  FFMA R28, R73.reuse, R101, R28 ;  /* 0x00000065491c7223 */ /* 0x040fe2000000001c */
[C---:B------:R-:W-:Y:S01]  /*8c90*/  FFMA R29, R73.reuse, R102, R29 ;  /* 0x00000066491d7223 */ /* 0x040fe2000000001d */
[C---:B------:R-:W-:Y:S01]  /*8ca0*/  FFMA R30, R73.reuse, R103, R30 ;  /* 0x00000067491e7223 */ /* 0x040fe2000000001e */
[----:B------:R-:W-:Y:S02]  /*8cb0*/  HADD2.F32 R105, -RZ, R148.H1_H1 ;  /* 0x30000094ff697230 */ /* 0x000fe40000004100 */
[C---:B------:R-:W-:Y:S01]  /*8cc0*/  FMUL R31, R70.reuse, R38 ;  /* 0x00000026461f7220 */ /* 0x040fe20000400000 */
[----:B------:R-:W-:Y:S01]  /*8cd0*/  F2FP.F16.E5M2.UNPACK_B R154, R154.H1 ;  /* 0x0000009aff9a723e */ /* 0x000fe200030004ff */
[C---:B------:R-:W-:Y:S01]  /*8ce0*/  FMUL R38, R70.reuse, R45 ;  /* 0x0000002d46267220 */ /* 0x040fe20000400000 */
[C---:B------:R-:W-:Y:S01]  /*8cf0*/  FMUL R45, R70.reuse, R52 ;  /* 0x00000034462d7220 */ /* 0x040fe20000400000 */
[----:B------:R-:W-:Y:S01]  /*8d00*/  F2FP.F16.E5M2.UNPACK_B R155, R155.H1 ;  /* 0x0000009bff9b723e */ /* 0x000fe200030004ff */
[----:B------:R-:W-:Y:S01]  /*8d10*/  FFMA R31, R73, R104, R31 ;  /* 0x00000068491f7223 */ /* 0x000fe2000000001f */
[----:B------:R-:W-:Y:S01]  /*8d20*/  FMUL R52, R70, R59 ;  /* 0x0000003b46347220 */ /* 0x000fe20000400000 */
[----:B------:R-:W-:Y:S01]  /*8d30*/  IADD3 R68, PT, PT, R68, 0x1, RZ ;  /* 0x0000000144447810 */ /* 0x000fe20007ffe0ff */
[C---:B------:R-:W-:Y:S01]  /*8d40*/  FMUL R59, R70.reuse, R66 ;  /* 0x00000042463b7220 */ /* 0x040fe20000400000 */
[----:B------:R-:W-:Y:S01]  /*8d50*/  F2FP.SATFINITE.E5M2.F32.PACK_AB_MERGE_C R66, R13, R12, R14 ;  /* 0x0000000c0d42723e */ /* 0x000fe2000480600e */
[C---:B------:R-:W-:Y:S01]  /*8d60*/  FMUL R32, R70.reuse, R39 ;  /* 0x0000002746207220 */ /* 0x040fe20000400000 */
[--C-:B------:R-:W-:Y:S02]  /*8d70*/  HADD2.F32 R108, -RZ, R149.reuse.H0_H0 ;  /* 0x20000095ff6c7230 */ /* 0x100fe40000004100 */
[C---:B------:R-:W-:Y:S01]  /*8d80*/  FMUL R35, R70.reuse, R42 ;  /* 0x0000002a46237220 */ /* 0x040fe20000400000 */
[----:B------:R-:W-:Y:S02]  /*8d90*/  HADD2.F32 R109, -RZ, R149.H1_H1 ;  /* 0x30000095ff6d7230 */ /* 0x000fe40000004100 */
[C---:B------:R-:W-:Y:S01]  /*8da0*/  FFMA R32, R73.reuse, R105, R32 ;  /* 0x0000006949207223 */ /* 0x040fe20000000020 */
[----:B------:R-:W-:Y:S01]  /*8db0*/  FMUL R36, R70, R43 ;  /* 0x0000002b46247220 */ /* 0x000fe20000400000 */
[C---:B------:R-:W-:Y:S01]  /*8dc0*/  FFMA R33, R73.reuse, R106, R33 ;  /* 0x0000006a49217223 */ /* 0x040fe20000000021 */
[C---:B------:R-:W-:Y:S01]  /*8dd0*/  FFMA R34, R73.reuse, R107, R34 ;  /* 0x0000006b49227223 */ /* 0x040fe20000000022 */
[--C-:B------:R-:W-:Y:S01]  /*8de0*/  HADD2.F32 R112, -RZ, R150.reuse.H0_H0 ;  /* 0x20000096ff707230 */ /* 0x100fe20000004100 */
[----:B------:R-:W-:Y:S01]  /*8df0*/  F2FP.SATFINITE.E5M2.F32.PACK_AB_MERGE_C R32, R32, R31, RZ ;  /* 0x0000001f2020723e */ /* 0x000fe200048060ff */
[C---:B------:R-:W-:Y:S01]  /*8e00*/  FFMA R35, R73.reuse, R108, R35 ;  /* 0x0000006c49237223 */ /* 0x040fe20000000023 */
[----:B------:R-:W-:Y:S02]  /*8e10*/  HADD2.F32 R113, -RZ, R150.H1_H1 ;  /* 0x30000096ff717230 */ /* 0x000fe40000004100 */
[----:B------:R-:W-:Y:S01]  /*8e20*/  FMUL R39, R70, R46 ;  /* 0x0000002e46277220 */ /* 0x000fe20000400000 */
[----:B------:R-:W-:Y:S01]  /*8e30*/  F2FP.SATFINITE.E5M2.F32.PACK_AB_MERGE_C R32, R30, R29, R32 ;  /* 0x0000001d1e20723e */ /* 0x000fe20004806020 */
[C---:B------:R-:W-:Y:S01]  /*8e40*/  FFMA R36, R73.reuse, R109, R36 ;  /* 0x0000006d49247223 */ /* 0x040fe20000000024 */
[C---:B------:R-:W-:Y:S01]  /*8e50*/  FMUL R40, R70.reuse, R47 ;  /* 0x0000002f46287220 */ /* 0x040fe20000400000 */
        /* <DEDUP_REMOVED lines=10> */
[C---:B------:R-:W-:Y:S01]  /*8f00*/  FMUL R50, R70.reuse, R57 ;  /* 0x0000003946327220 */ /* 0x040fe20000400000 */
[C---:B------:R-:W-:Y:S01]  /*8f10*/  FMUL R57, R70.reuse, R64 ;  /* 0x0000004046397220 */ /* 0x040fe20000400000 */
[----:B------:R-:W-:Y:S01]  /*8f20*/  FFMA R42, R73, R115, R42 ;  /* 0x00000073492a7223 */ /* 0x000fe2000000002a */
[C---:B------:R-:W-:Y:S01]  /*8f30*/  FMUL R46, R70.reuse, R53 ;  /* 0x00000035462e7220 */ /* 0x040fe20000400000 */
[--C-:B------:R-:W-:Y:S01]  /*8f40*/  HADD2.F32 R120, -RZ, R152.reuse.H0_H0 ;  /* 0x20000098ff787230 */ /* 0x100fe20000004100 */
[----:B------:R-:W-:Y:S01]  /*8f50*/  F2FP.SATFINITE.E5M2.F32.PACK_AB_MERGE_C R64, R5, R4, R76 ;  /* 0x000000040540723e */ /* 0x000fe2000480604c */
[C---:B------:R-:W-:Y:S01]  /*8f60*/  FMUL R51, R70.reuse, R58 ;  /* 0x0000003a46337220 */ /* 0x040fe20000400000 */
[C---:B------:R-:W-:Y:S01]  /*8f70*/  FMUL R53, R70.reuse, R60 ;  /* 0x0000003c46357220 */ /* 0x040fe20000400000 */
[C---:B------:R-:W-:Y:S01]  /*8f80*/  FFMA R43, R73.reuse, R116, R43 ;  /* 0x00000074492b7223 */ /* 0x040fe2000000002b */
[----:B------:R-:W-:Y:S02]  /*8f90*/  HADD2.F32 R121, -RZ, R152.H1_H1 ;  /* 0x30000098ff797230 */ /* 0x000fe40000004100 */
[C---:B------:R-:W-:Y:S01]  /*8fa0*/  FMUL R47, R70.reuse, R54 ;  /* 0x00000036462f7220 */ /* 0x040fe20000400000 */
[C---:B------:R-:W-:Y:S01]  /*8fb0*/  FMUL R58, R70.reuse, R65 ;  /* 0x00000041463a7220 */ /* 0x040fe20000400000 */
[----:B------:R-:W-:Y:S01]  /*8fc0*/  FMUL R60, R70, R67 ;  /* 0x00000043463c7220 */ /* 0x000fe20000400000 */
[----:B------:R-:W-:Y:S01]  /*8fd0*/  F2FP.SATFINITE.E5M2.F32.PACK_AB_MERGE_C R5, R20, R11, RZ ;  /* 0x0000000b1405723e */ /* 0x000fe200048060ff */
[----:B------:R-:W-:Y:S01]  /*8fe0*/  FFMA R44, R73, R117, R44 ;  /* 0x00000075492c7223 */ /* 0x000fe2000000002c */
[C---:B------:R-:W-:Y:S01]  /*8ff0*/  FMUL R48, R70.reuse, R55 ;  /* 0x0000003746307220 */ /* 0x040fe20000400000 */
[----:B------:R-:W-:Y:S01]  /*9000*/  F2FP.SATFINITE.E5M2.F32.PACK_AB_MERGE_C R65, R9, R8, R78 ;  /* 0x000000080941723e */ /* 0x000fe2000480604e */
[----:B------:R-:W-:Y:S01]  /*9010*/  FFMA R45, R73, R118, R45 ;  /* 0x00000076492d7223 */ /* 0x000fe2000000002d */
[----:B------:R-:W-:Y:S01]  /*9020*/  F2FP.SATFINITE.E5M2.F32.PACK_AB_MERGE_C R67, R17, R16, R18 ;  /* 0x000000101143723e */ /* 0x000fe20004806012 */
[----:B------:R-:W-:Y:S01]  /*9030*/  FMUL R49, R70, R56 ;  /* 0x0000003846317220 */ /* 0x000fe20000400000 */
[C---:B------:R-:W-:Y:S01]  /*9040*/  FFMA R46, R73.reuse, R119, R46 ;  /* 0x00000077492e7223 */ /* 0x040fe2000000002e */
[--C-:B------:R-:W-:Y:S02]  /*9050*/  HADD2.F32 R124, -RZ, R153.reuse.H0_H0 ;  /* 0x20000099ff7c7230 */ /* 0x100fe40000004100 */
[C---:B------:R-:W-:Y:S01]  /*9060*/  FFMA R47, R73.reuse, R120, R47 ;  /* 0x00000078492f7223 */ /* 0x040fe2000000002f */
[----:B------:R1:W-:Y:S01]  /*9070*/  STS.128 [R137+UR44+0x6400], R64 ;  /* 0x0064004089007988 */ /* 0x0003e20008000c2c */
[----:B------:R-:W-:Y:S01]  /*9080*/  HADD2.F32 R125, -RZ, R153.H1_H1 ;  /* 0x30000099ff7d7230 */ /* 0x000fe20000004100 */
[----:B------:R-:W-:Y:S01]  /*9090*/  F2FP.SATFINITE.E5M2.F32.PACK_AB_MERGE_C R5, R10, R7, R5 ;  /* 0x000000070a05723e */ /* 0x000fe20004806005 */
[C---:B------:R-:W-:Y:S01]  /*90a0*/  FFMA R48, R73.reuse, R121, R48 ;  /* 0x0000007949307223 */ /* 0x040fe20000000030 */
[----:B------:R-:W-:Y:S01]  /*90b0*/  F2FP.SATFINITE.E5M2.F32.PACK_AB_MERGE_C R7, R28, R27, RZ ;  /* 0x0000001b1c07723e */ /* 0x000fe200048060ff */
        /* <DEDUP_REMOVED lines=8> */
[----:B------:R-:W-:Y:S01]  /*9140*/  FMUL R56, R70, R63 ;  /* 0x0000003f46387220 */ /* 0x000fe20000400000 */
[----:B------:R-:W-:Y:S01]  /*9150*/  F2FP.SATFINITE.E5M2.F32.PACK_AB_MERGE_C R4, R2, R0, R3 ;  /* 0x000000000204723e */ /* 0x000fe20004806003 */
[C---:B------:R-:W-:Y:S01]  /*9160*/  FFMA R53, R73.reuse, R126, R53 ;  /* 0x0000007e49357223 */ /* 0x040fe20000000035 */
[----:B------:R-:W-:Y:S01]  /*9170*/  F2FP.SATFINITE.E5M2.F32.PACK_AB_MERGE_C R7, R26, R25, R7 ;  /* 0x000000191a07723e */ /* 0x000fe20004806007 */
[C---:B------:R-:W-:Y:S01]  /*9180*/  FFMA R54, R73.reuse, R127, R54 ;  /* 0x0000007f49367223 */ /* 0x040fe20000000036 */
[--C-:B------:R-:W-:Y:S02]  /*9190*/  HADD2.F32 R74, -RZ, R155.reuse.H0_H0 ;  /* 0x2000009bff4a7230 */ /* 0x100fe40000004100 */
[C---:B------:R-:W-:Y:S01]  /*91a0*/  FFMA R55, R73.reuse, R128, R55 ;  /* 0x0000008049377223 */ /* 0x040fe20000000037 */
[----:B------:R-:W-:Y:S01]  /*91b0*/  HADD2.F32 R131, -RZ, R155.H1_H1 ;  /* 0x3000009bff837230 */ /* 0x000fe20000004100 */
[----:B------:R1:W-:Y:S01]  /*91c0*/  STS.128 [R179+0x6010], R4 ;  /* 0x00601004b3007388 */ /* 0x0003e20000000c00 */
[----:B------:R-:W-:Y:S01]  /*91d0*/  F2FP.SATFINITE.E5M2.F32.PACK_AB_MERGE_C R35, R36, R35, RZ ;  /* 0x000000232423723e */ /* 0x000fe200048060ff */
[C---:B------:R-:W-:Y:S01]  /*91e0*/  FFMA R56, R73.reuse, R129, R56 ;  /* 0x0000008149387223 */ /* 0x040fe20000000038 */
[----:B------:R-:W-:Y:S01]  /*91f0*/  F2FP.SATFINITE.E5M2.F32.PACK_AB_MERGE_C R39, R40, R39, RZ ;  /* 0x000000272827723e */ /* 0x000fe200048060ff */
[C---:B------:R-:W-:Y:S01]  /*9200*/  FFMA R57, R73.reuse, R72, R57 ;  /* 0x0000004849397223 */ /* 0x040fe20000000039 */
[----:B------:R-:W-:Y:S01]  /*9210*/  F2FP.SATFINITE.E5M2.F32.PACK_AB_MERGE_C R43, R44, R43, RZ ;  /* 0x0000002b2c2b723e */ /* 0x000fe200048060ff */
[C---:B------:R-:W-:Y:S01]  /*9220*/  FFMA R58, R73.reuse, R75, R58 ;  /* 0x0000004b493a7223 */ /* 0x040fe2000000003a */
[C---:B------:R-:W-:Y:S01]  /*9230*/  FFMA R59, R73.reuse, R74, R59 ;  /* 0x0000004a493b7223 */ /* 0x040fe2000000003b */
[----:B------:R-:W-:Y:S01]  /*9240*/  F2FP.SATFINITE.E5M2.F32.PACK_AB_MERGE_C R33, R34, R33, R35 ;  /* 0x000000212221723e */ /* 0x000fe20004806023 */
        /* <DEDUP_REMOVED lines=11> */
[----:B------:R-:W-:Y:S05]  /*9300*/  F2FP.SATFINITE.E5M2.F32.PACK_AB_MERGE_C R51, R58, R57, R59 ;  /* 0x000000393a33723e */ /* 0x000fea000480603b */
        /* <DEDUP_REMOVED lines=10> */
[----:B------:R-:W-:Y:S02]  /*93b0*/  UIADD3 UR9, UPT, UPT, UR49, 0x40, URZ ;  /* 0x0000004031097890 */ /* 0x000fe4000fffe0ff */
[----:B------:R-:W-:Y:S01]  /*93c0*/  UIADD3 UR8, UPT, UPT, UR44, 0x6400, URZ ;  /* 0x000064002c087890 */ /* 0x000fe2000fffe0ff */
[----:B------:R-:W-:Y:S01]  /*93d0*/  UMOV UR10, UR50 ;  /* 0x00000032000a7c82 */ /* 0x000fe20008000000 */
[----:B------:R-:W-:Y:S01]  /*93e0*/  UMOV UR11, UR36 ;  /* 0x00000024000b7c82 */ /* 0x000fe20008000000 */
[----:B--2---:R-:W-:Y:S04]  /*93f0*/  UIADD3 UR4, UP0, UPT, UR6, 0x680, URZ ;  /* 0x0000068006047890 */ /* 0x004fe8000ff1e0ff */
[----:B------:R-:W-:Y:S09]  /*9400*/  UIADD3.X UR5, UPT, UPT, URZ, UR7, URZ, UP0, !UPT ;  /* 0x00000007ff057290 */ /* 0x000ff200087fe4ff */
[----:B------:R2:W-:Y:S01]  /*9410*/  UTMASTG.3D [UR8], [UR4] ;  /* 0x00000008040073b5 */ /* 0x0005e20008010000 */
[----:B------:R0:W-:Y:S01]  /*9420*/  UTMACMDFLUSH ;  /* 0x00000000000079b7 */ /* 0x0001e20000000000 */
[----:B--2---:R-:W-:Y:S04]  /*9430*/  DEPBAR.LE SB0, 0x1 ;  /* 0x000080400000791a */ /* 0x004fe80000000000 */
.L_x_132:
[----:B------:R-:W-:Y:S05]  /*9440*/  BSYNC.RECONVERGENT B0 ;  /* 0x0000000000007941 */ /* 0x000fea0003800200 */
.L_x_131:
[----:B------:R-:W-:Y:S01]  /*9450*/  R2UR UR4, R160 ;  /* 0x00000000a00472ca */ /* 0x000fe200000e0000 */
[----:B------:R-:W-:Y:S01]  /*9460*/  BAR.SYNC.DEFER_BLOCKING 0x1, 0x80 ;  /* 0x0042000000007b1d */ /* 0x000fe20000010000 */
[----:B------:R-:W-:Y:S01]  /*9470*/  ISETP.NE.AND P0, PT, R162, 0x2, PT ;  /* 0x00000002a200780c */ /* 0x000fe20003f05270 */
[----:B------:R-:W-:Y:S01]  /*9480*/  UISETP.NE.AND UP0, UPT, UR46, URZ, UPT ;  /* 0x000000ff2e00728c */ /* 0x000fe2000bf05270 */
[----:B------:R-:W-:Y:S01]  /*9490*/  ISETP.NE.AND P1, PT, R68, 0x4, PT ;  /* 0x000000044400780c */ /* 0x000fe20003f25270 */
[----:B------:R-:W-:Y:S01]  /*94a0*/  UIADD3 UR20, UPT, UPT, UR37, UR63, URZ ;  /* 0x0000003f25147290 */ /* 0x000fe2000fffe0ff */
[----:B------:R-:W-:Y:S02]  /*94b0*/  SEL R0, RZ, 0x1, P0 ;  /* 0x00000001ff007807 */ /* 0x000fe40000000000 */
[----:B------:R-:W-:Y:S02]  /*94c0*/  SEL R3, RZ, 0x1, P1 ;  /* 0x00000001ff037807 */ /* 0x000fe40000800000 */
[----:B------:R-:W-:Y:S02]  /*94d0*/  LOP3.LUT R167, R167, R0, RZ, 0x3c, !PT ;  /* 0x00000000a7a77212 */ /* 0x000fe400078e3cff */
[----:B------:R-:W-:Y:S01]  /*94e0*/  LOP3.LUT R168, R168, R3, RZ, 0x3c, !PT ;  /* 0x00000003a8a87212 */ /* 0x000fe200078e3cff */
[----:B------:R-:W-:Y:S01]  /*94f0*/  UIADD3 UR16, UPT, UPT, UR38, UR4, URZ ;  /* 0x0000000426107290 */ /* 0x000fe2000fffe0ff */
[----:B------:R-:W-:Y:S02]  /*9500*/  SEL R162, R162, RZ, P0 ;  /* 0x000000ffa2a27207 */ /* 0x000fe40000000000 */
[----:B------:R-:W-:Y:S01]  /*9510*/  SEL R68, R68, RZ, P1 ;  /* 0x000000ff44447207 */ /* 0x000fe20000800000 */
[----:B------:R-:W-:Y:S01]  /*9520*/  UMOV UR36, UR59 ;  /* 0x0000003b00247c82 */ /* 0x000fe20008000000 */
[----:B------:R-:W-:Y:S07]  /*9530*/  BRA.U UP0, `(.L_x_133) ;  /* 0xffffffc5005c7547 */ /* 0x000fee000b83ffff */
[----:B------:R-:W-:Y:S05]  /*9540*/  EXIT ;  /* 0x000000000000794d */ /* 0x000fea0003800000 */
.L_x_25:
[----:B--2---:R2:W3:Y:S02]  /*9550*/  SYNCS.PHASECHK.TRANS64.TRYWAIT P0, [R3+URZ+0x220], R2 ;  /* 0x00022002030075a7 */ /* 0x0044e400080011ff */
[----:B---3--:R-:W-:Y:S05]  /*9560*/  @!P0 NANOSLEEP.SYNCS 0x989680 ;  /* 0x009896800000895d */ /* 0x008fea0003900000 */
[----:B------:R-:W3:Y:S02]  /*9570*/  @!P0 SYNCS.PHASECHK.TRANS64 P0, [R3+URZ+0x220], R2 ;  /* 0x00022002030085a7 */ /* 0x000ee400080010ff */
[----:B---3--:R-:W-:Y:S05]  /*9580*/  @!P0 BRA `(.L_x_25) ;  /* 0xfffffffc00f08947 */ /* 0x008fea000383ffff */
[----:B------:R-:W-:Y:S05]  /*9590*/  BRA `(.L_x_134) ;  /* 0xffffff8400607947 */ /* 0x000fea000383ffff */
.L_x_28:
[----:B-1----:R-:W-:-:S07]  /*95a0*/  MOV R0, UR33 ;  /* 0x0000002100007c02 */ /* 0x002fce0008000f00 */
.L_x_135:
[----:B-1----:R1:W2:Y:S02]  /*95b0*/  SYNCS.PHASECHK.TRANS64.TRYWAIT P0, [R0+URZ+0xc0], R3 ;  /* 0x0000c003000075a7 */ /* 0x0022a400080011ff */
[----:B--2---:R-:W-:Y:S05]  /*95c0*/  @!P0 NANOSLEEP.SYNCS 0x989680 ;  /* 0x009896800000895d */ /* 0x004fea0003900000 */
[----:B------:R-:W2:Y:S02]  /*95d0*/  @!P0 SYNCS.PHASECHK.TRANS64 P0, [R0+URZ+0xc0], R3 ;  /* 0x0000c003000085a7 */ /* 0x000ea400080010ff */
[----:B--2---:R-:W-:Y:S05]  /*95e0*/  @!P0 BRA `(.L_x_135) ;  /* 0xfffffffc00f08947 */ /* 0x004fea000383ffff */
[----:B------:R-:W-:Y:S05]  /*95f0*/  BRA `(.L_x_27) ;  /* 0xffffff8400a87947 */ /* 0x000fea000383ffff */
.L_x_35:
[----:B-1----:R-:W-:-:S07]  /*9600*/  MOV R0, UR17 ;  /* 0x0000001100007c02 */ /* 0x002fce0008000f00 */
.L_x_136:
[----:B-1----:R1:W2:Y:S02]  /*9610*/  SYNCS.PHASECHK.TRANS64.TRYWAIT P0, [R0+URZ+0xc0], R3 ;  /* 0x0000c003000075a7 */ /* 0x0022a400080011ff */
[----:B--2---:R-:W-:Y:S05]  /*9620*/  @!P0 NANOSLEEP.SYNCS 0x989680 ;  /* 0x009896800000895d */ /* 0x004fea0003900000 */
[----:B------:R-:W2:Y:S02]  /*9630*/  @!P0 SYNCS.PHASECHK.TRANS64 P0, [R0+URZ+0xc0], R3 ;  /* 0x0000c003000085a7 */ /* 0x000ea400080010ff */
[----:B--2---:R-:W-:Y:S05]  /*9640*/  @!P0 BRA `(.L_x_136) ;  /* 0xfffffffc00f08947 */ /* 0x004fea000383ffff */
[----:B------:R-:W-:Y:S05]  /*9650*/  BRA `(.L_x_34) ;  /* 0xffffff8800647947 */ /* 0x000fea000383ffff */
.L_x_40:
[----:B-1----:R1:W2:Y:S02]  /*9660*/  SYNCS.PHASECHK.TRANS64.TRYWAIT P0, [R3+URZ+0x1b0], R0 ;  /* 0x0001b000030075a7 */ /* 0x0022a400080011ff */
[----:B--2---:R-:W-:Y:S05]  /*9670*/  @!P0 NANOSLEEP.SYNCS 0x989680 ;  /* 0x009896800000895d */ /* 0x004fea0003900000 */
[----:B------:R-:W2:Y:S02]  /*9680*/  @!P0 SYNCS.PHASECHK.TRANS64 P0, [R3+URZ+0x1b0], R0 ;  /* 0x0001b000030085a7 */ /* 0x000ea400080010ff */
[----:B--2---:R-:W-:Y:S05]  /*9690*/  @!P0 BRA `(.L_x_40) ;  /* 0xfffffffc00f08947 */ /* 0x004fea000383ffff */
[----:B------:R-:W-:Y:S05]  /*96a0*/  BRA `(.L_x_137) ;  /* 0xffffff8c00087947 */ /* 0x000fea000383ffff */
.L_x_44:
[----:B-1----:R-:W-:-:S07]  /*96b0*/  MOV R0, UR4 ;  /* 0x0000000400007c02 */ /* 0x002fce0008000f00 */
.L_x_138:
[----:B-1----:R1:W2:Y:S02]  /*96c0*/  SYNCS.PHASECHK.TRANS64.TRYWAIT P0, [R0+URZ], R3 ;  /* 0x00000003000075a7 */ /* 0x0022a400080011ff */
[----:B--2---:R-:W-:Y:S05]  /*96d0*/  @!P0 NANOSLEEP.SYNCS 0x989680 ;  /* 0x009896800000895d */ /* 0x004fea0003900000 */
[----:B------:R-:W2:Y:S02]  /*96e0*/  @!P0 SYNCS.PHASECHK.TRANS64 P0, [R0+URZ], R3 ;  /* 0x00000003000085a7 */ /* 0x000ea400080010ff */
[----:B--2---:R-:W-:Y:S05]  /*96f0*/  @!P0 BRA `(.L_x_138) ;  /* 0xfffffffc00f08947 */ /* 0x004fea000383ffff */
[----:B------:R-:W-:Y:S05]  /*9700*/  BRA `(.L_x_139) ;  /* 0xffffff9000b07947 */ /* 0x000fea000383ffff */
.L_x_45:
[----:B------:R-:W-:-:S07]  /*9710*/  MOV R0, UR5 ;  /* 0x0000000500007c02 */ /* 0x000fce0008000f00 */
.L_x_140:
[----:B-1----:R1:W2:Y:S02]  /*9720*/  SYNCS.PHASECHK.TRANS64.TRYWAIT P0, [R0+URZ], R3 ;  /* 0x00000003000075a7 */ /* 0x0022a400080011ff */
[----:B--2---:R-:W-:Y:S05]  /*9730*/  @!P0 NANOSLEEP.SYNCS 0x989680 ;  /* 0x009896800000895d */ /* 0x004fea0003900000 */
[----:B------:R-:W2:Y:S02]  /*9740*/  @!P0 SYNCS.PHASECHK.TRANS64 P0, [R0+URZ], R3 ;  /* 0x00000003000085a7 */ /* 0x000ea400080010ff */
[----:B--2---:R-:W-:Y:S05]  /*9750*/  @!P0 BRA `(.L_x_140) ;  /* 0xfffffffc00f08947 */ /* 0x004fea000383ffff */
[----:B------:R-:W-:Y:S05]  /*9760*/  BRA `(.L_x_141) ;  /* 0xffffff9000bc7947 */ /* 0x000fea000383ffff */
.L_x_46:
[----:B------:R-:W-:-:S07]  /*9770*/  MOV R0, UR5 ;  /* 0x0000000500007c02 */ /* 0x000fce0008000f00 */
.L_x_142:
[----:B-1----:R1:W2:Y:S02]  /*9780*/  SYNCS.PHASECHK.TRANS64.TRYWAIT P0, [R0+URZ], R3 ;  /* 0x00000003000075a7 */ /* 0x0022a400080011ff */
[----:B--2---:R-:W-:Y:S05]  /*9790*/  @!P0 NANOSLEEP.SYNCS 0x989680 ;  /* 0x009896800000895d */ /* 0x004fea0003900000 */
[----:B------:R-:W2:Y:S02]  /*97a0*/  @!P0 SYNCS.PHASECHK.TRANS64 P0, [R0+URZ], R3 ;  /* 0x00000003000085a7 */ /* 0x000ea400080010ff */
[----:B--2---:R-:W-:Y:S05]  /*97b0*/  @!P0 BRA `(.L_x_142) ;  /* 0xfffffffc00f08947 */ /* 0x004fea000383ffff */
[----:B------:R-:W-:Y:S05]  /*97c0*/  BRA `(.L_x_143) ;  /* 0xffffff9000c87947 */ /* 0x000fea000383ffff */
.L_x_47:
[----:B------:R-:W-:-:S07]  /*97d0*/  MOV R0, UR5 ;  /* 0x0000000500007c02 */ /* 0x000fce0008000f00 */
.L_x_144:
[----:B-1----:R1:W2:Y:S02]  /*97e0*/  SYNCS.PHASECHK.TRANS64.TRYWAIT P0, [R0+URZ], R3 ;  /* 0x00000003000075a7 */ /* 0x0022a400080011ff */
[----:B--2---:R-:W-:Y:S05]  /*97f0*/  @!P0 NANOSLEEP.SYNCS 0x989680 ;  /* 0x009896800000895d */ /* 0x004fea0003900000 */
[----:B------:R-:W2:Y:S02]  /*9800*/  @!P0 SYNCS.PHASECHK.TRANS64 P0, [R0+URZ], R3 ;  /* 0x00000003000085a7 */ /* 0x000ea400080010ff */
[----:B--2---:R-:W-:Y:S05]  /*9810*/  @!P0 BRA `(.L_x_144) ;  /* 0xfffffffc00f08947 */ /* 0x004fea000383ffff */
[----:B------:R-:W-:Y:S05]  /*9820*/  BRA `(.L_x_145) ;  /* 0xffffff9000d47947 */ /* 0x000fea000383ffff */
.L_x_48:
[----:B------:R-:W-:-:S07]  /*9830*/  MOV R0, UR5 ;  /* 0x0000000500007c02 */ /* 0x000fce0008000f00 */
.L_x_146:
[----:B-1----:R1:W2:Y:S02]  /*9840*/  SYNCS.PHASECHK.TRANS64.TRYWAIT P0, [R0+URZ], R3 ;  /* 0x00000003000075a7 */ /* 0x0022a400080011ff */
[----:B--2---:R-:W-:Y:S05]  /*9850*/  @!P0 NANOSLEEP.SYNCS 0x989680 ;  /* 0x009896800000895d */ /* 0x004fea0003900000 */
[----:B------:R-:W2:Y:S02]  /*9860*/  @!P0 SYNCS.PHASECHK.TRANS64 P0, [R0+URZ], R3 ;  /* 0x00000003000085a7 */ /* 0x000ea400080010ff */
[----:B--2---:R-:W-:Y:S05]  /*9870*/  @!P0 BRA `(.L_x_146) ;  /* 0xfffffffc00f08947 */ /* 0x004fea000383ffff */
[----:B------:R-:W-:Y:S05]  /*9880*/  BRA `(.L_x_147) ;  /* 0xffffff9000e07947 */ /* 0x000fea000383ffff */
.L_x_49:
[----:B------:R-:W-:-:S07]  /*9890*/  MOV R0, UR5 ;  /* 0x0000000500007c02 */ /* 0x000fce0008000f00 */
.L_x_148:
[----:B-1----:R1:W2:Y:S02]  /*98a0*/  SYNCS.PHASECHK.TRANS64.TRYWAIT P0, [R0+URZ], R3 ;  /* 0x00000003000075a7 */ /* 0x0022a400080011ff */
[----:B--2---:R-:W-:Y:S05]  /*98b0*/  @!P0 NANOSLEEP.SYNCS 0x989680 ;  /* 0x009896800000895d */ /* 0x004fea0003900000 */
[----:B------:R-:W2:Y:S02]  /*98c0*/  @!P0 SYNCS.PHASECHK.TRANS64 P0, [R0+URZ], R3 ;  /* 0x00000003000085a7 */ /* 0x000ea400080010ff */
[----:B--2---:R-:W-:Y:S05]  /*98d0*/  @!P0 BRA `(.L_x_148) ;  /* 0xfffffffc00f08947 */ /* 0x004fea000383ffff */
[----:B------:R-:W-:Y:S05]  /*98e0*/  BRA `(.L_x_149) ;  /* 0xffffff9000ec7947 */ /* 0x000fea000383ffff */
.L_x_50:
[----:B------:R-:W-:-:S07]  /*98f0*/  MOV R0, UR5 ;  /* 0x0000000500007c02 */ /* 0x000fce0008000f00 */
.L_x_150:
[----:B-1----:R1:W2:Y:S02]  /*9900*/  SYNCS.PHASECHK.TRANS64.TRYWAIT P0, [R0+URZ], R3 ;  /* 0x00000003000075a7 */ /* 0x0022a400080011ff */
[----:B--2---:R-:W-:Y:S05]  /*9910*/  @!P0 NANOSLEEP.SYNCS 0x989680 ;  /* 0x009896800000895d */ /* 0x004fea0003900000 */
[----:B------:R-:W2:Y:S02]  /*9920*/  @!P0 SYNCS.PHASECHK.TRANS64 P0, [R0+URZ], R3 ;  /* 0x00000003000085a7 */ /* 0x000ea400080010ff */
[----:B--2---:R-:W-:Y:S05]  /*9930*/  @!P0 BRA `(.L_x_150) ;  /* 0xfffffffc00f08947 */ /* 0x004fea000383ffff */
[----:B------:R-:W-:Y:S05]  /*9940*/  BRA `(.L_x_151) ;  /* 0xffffff9000f87947 */ /* 0x000fea000383ffff */
.L_x_51:
[----:B------:R-:W-:-:S07]  /*9950*/  MOV R0, UR5 ;  /* 0x0000000500007c02 */ /* 0x000fce0008000f00 */
.L_x_152:
[----:B-1----:R1:W2:Y:S02]  /*9960*/  SYNCS.PHASECHK.TRANS64.TRYWAIT P0, [R0+URZ], R3 ;  /* 0x00000003000075a7 */ /* 0x0022a400080011ff */
[----:B--2---:R-:W-:Y:S05]  /*9970*/  @!P0 NANOSLEEP.SYNCS 0x989680 ;  /* 0x009896800000895d */ /* 0x004fea0003900000 */
[----:B------:R-:W2:Y:S02]  /*9980*/  @!P0 SYNCS.PHASECHK.TRANS64 P0, [R0+URZ], R3 ;  /* 0x00000003000085a7 */ /* 0x000ea400080010ff */
[----:B--2---:R-:W-:Y:S05]  /*9990*/  @!P0 BRA `(.L_x_152) ;  /* 0xfffffffc00f08947 */ /* 0x004fea000383ffff */
[----:B------:R-:W-:Y:S05]  /*99a0*/  BRA `(.L_x_153) ;  /* 0xffffff9400047947 */ /* 0x000fea000383ffff */
.L_x_52:
[----:B------:R-:W-:-:S07]  /*99b0*/  MOV R0, UR5 ;  /* 0x0000000500007c02 */ /* 0x000fce0008000f00 */
.L_x_154:
[----:B-1----:R1:W2:Y:S02]  /*99c0*/  SYNCS.PHASECHK.TRANS64.TRYWAIT P0, [R0+URZ], R3 ;  /* 0x00000003000075a7 */ /* 0x0022a400080011ff */
[----:B--2---:R-:W-:Y:S05]  /*99d0*/  @!P0 NANOSLEEP.SYNCS 0x989680 ;  /* 0x009896800000895d */ /* 0x004fea0003900000 */
[----:B------:R-:W2:Y:S02]  /*99e0*/  @!P0 SYNCS.PHASECHK.TRANS64 P0, [R0+URZ], R3 ;  /* 0x00000003000085a7 */ /* 0x000ea400080010ff */
[----:B--2---:R-:W-:Y:S05]  /*99f0*/  @!P0 BRA `(.L_x_154) ;  /* 0xfffffffc00f08947 */ /* 0x004fea000383ffff */
[----:B------:R-:W-:Y:S05]  /*9a00*/  BRA `(.L_x_155) ;  /* 0xffffff9400107947 */ /* 0x000fea000383ffff */
.L_x_53:
[----:B------:R-:W-:-:S07]  /*9a10*/  MOV R0, UR5 ;  /* 0x0000000500007c02 */ /* 0x000fce0008000f00 */
.L_x_156:
[----:B-1----:R1:W2:Y:S02]  /*9a20*/  SYNCS.PHASECHK.TRANS64.TRYWAIT P0, [R0+URZ], R3 ;  /* 0x00000003000075a7 */ /* 0x0022a400080011ff */
[----:B--2---:R-:W-:Y:S05]  /*9a30*/  @!P0 NANOSLEEP.SYNCS 0x989680 ;  /* 0x009896800000895d */ /* 0x004fea0003900000 */
[----:B------:R-:W2:Y:S02]  /*9a40*/  @!P0 SYNCS.PHASECHK.TRANS64 P0, [R0+URZ], R3 ;  /* 0x00000003000085a7 */ /* 0x000ea400080010ff */
[----:B--2---:R-:W-:Y:S05]  /*9a50*/  @!P0 BRA `(.L_x_156) ;  /* 0xfffffffc00f08947 */ /* 0x004fea000383ffff */
[----:B------:R-:W-:Y:S05]  /*9a60*/  BRA `(.L_x_157) ;  /* 0xffffff94001c7947 */ /* 0x000fea000383ffff */
.L_x_54:
[----:B------:R-:W-:-:S07]  /*9a70*/  MOV R0, UR5 ;  /* 0x0000000500007c02 */ /* 0x000fce0008000f00 */
.L_x_158:
[----:B-1----:R1:W2:Y:S02]  /*9a80*/  SYNCS.PHASECHK.TRANS64.TRYWAIT P0, [R0+URZ], R3 ;  /* 0x00000003000075a7 */ /* 0x0022a400080011ff */
[----:B--2---:R-:W-:Y:S05]  /*9a90*/  @!P0 NANOSLEEP.SYNCS 0x989680 ;  /* 0x009896800000895d */ /* 0x004fea0003900000 */
[----:B------:R-:W2:Y:S02]  /*9aa0*/  @!P0 SYNCS.PHASECHK.TRANS64 P0, [R0+URZ], R3 ;  /* 0x00000003000085a7 */ /* 0x000ea400080010ff */
[----:B--2---:R-:W-:Y:S05]  /*9ab0*/  @!P0 BRA `(.L_x_158) ;  /* 0xfffffffc00f08947 */ /* 0x004fea000383ffff */
[----:B------:R-:W-:Y:S05]  /*9ac0*/  BRA `(.L_x_159) ;  /* 0xffffff9400287947 */ /* 0x000fea000383ffff */
.L_x_55:
[----:B------:R-:W-:-:S07]  /*9ad0*/  MOV R0, UR5 ;  /* 0x0000000500007c02 */ /* 0x000fce0008000f00 */
.L_x_160:
[----:B-1----:R1:W2:Y:S02]  /*9ae0*/  SYNCS.PHASECHK.TRANS64.TRYWAIT P0, [R0+URZ], R3 ;  /* 0x00000003000075a7 */ /* 0x0022a400080011ff */
[----:B--2---:R-:W-:Y:S05]  /*9af0*/  @!P0 NANOSLEEP.SYNCS 0x989680 ;  /* 0x009896800000895d */ /* 0x004fea0003900000 */
[----:B------:R-:W2:Y:S02]  /*9b00*/  @!P0 SYNCS.PHASECHK.TRANS64 P0, [R0+URZ], R3 ;  /* 0x00000003000085a7 */ /* 0x000ea400080010ff */
[----:B--2---:R-:W-:Y:S05]  /*9b10*/  @!P0 BRA `(.L_x_160) ;  /* 0xfffffffc00f08947 */ /* 0x004fea000383ffff */
[----:B------:R-:W-:Y:S05]  /*9b20*/  BRA `(.L_x_161) ;  /* 0xffffff9400347947 */ /* 0x000fea000383ffff */
.L_x_56:
[----:B------:R-:W-:-:S07]  /*9b30*/  MOV R0, UR5 ;  /* 0x0000000500007c02 */ /* 0x000fce0008000f00 */
.L_x_162:
[----:B-1----:R1:W2:Y:S02]  /*9b40*/  SYNCS.PHASECHK.TRANS64.TRYWAIT P0, [R0+URZ], R3 ;  /* 0x00000003000075a7 */ /* 0x0022a400080011ff */
[----:B--2---:R-:W-:Y:S05]  /*9b50*/  @!P0 NANOSLEEP.SYNCS 0x989680 ;  /* 0x009896800000895d */ /* 0x004fea0003900000 */
[----:B------:R-:W2:Y:S02]  /*9b60*/  @!P0 SYNCS.PHASECHK.TRANS64 P0, [R0+URZ], R3 ;  /* 0x00000003000085a7 */ /* 0x000ea400080010ff */
[----:B--2---:R-:W-:Y:S05]  /*9b70*/  @!P0 BRA `(.L_x_162) ;  /* 0xfffffffc00f08947 */ /* 0x004fea000383ffff */
[----:B------:R-:W-:Y:S05]  /*9b80*/  BRA `(.L_x_163) ;  /* 0xffffff9400407947 */ /* 0x000fea000383ffff */
.L_x_57:
[----:B------:R-:W-:-:S07]  /*9b90*/  MOV R0, UR5 ;  /* 0x0000000500007c02 */ /* 0x000fce0008000f00 */
.L_x_164:
[----:B-1----:R1:W2:Y:S02]  /*9ba0*/  SYNCS.PHASECHK.TRANS64.TRYWAIT P0, [R0+URZ], R3 ;  /* 0x00000003000075a7 */ /* 0x0022a400080011ff */
[----:B--2---:R-:W-:Y:S05]  /*9bb0*/  @!P0 NANOSLEEP.SYNCS 0x989680 ;  /* 0x009896800000895d */ /* 0x004fea0003900000 */
[----:B------:R-:W2:Y:S02]  /*9bc0*/  @!P0 SYNCS.PHASECHK.TRANS64 P0, [R0+URZ], R3 ;  /* 0x00000003000085a7 */ /* 0x000ea400080010ff */
[----:B--2---:R-:W-:Y:S05]  /*9bd0*/  @!P0 BRA `(.L_x_164) ;  /* 0xfffffffc00f08947 */ /* 0x004fea000383ffff */
[----:B------:R-:W-:Y:S05]  /*9be0*/  BRA `(.L_x_165) ;  /* 0xffffff94004c7947 */ /* 0x000fea000383ffff */
.L_x_58:
[----:B------:R-:W-:-:S07]  /*9bf0*/  MOV R0, UR5 ;  /* 0x0000000500007c02 */ /* 0x000fce0008000f00 */
.L_x_166:
[----:B-1----:R1:W2:Y:S02]  /*9c00*/  SYNCS.PHASECHK.TRANS64.TRYWAIT P0, [R0+URZ], R3 ;  /* 0x00000003000075a7 */ /* 0x0022a400080011ff */
[----:B--2---:R-:W-:Y:S05]  /*9c10*/  @!P0 NANOSLEEP.SYNCS 0x989680 ;  /* 0x009896800000895d */ /* 0x004fea0003900000 */
[----:B------:R-:W2:Y:S02]  /*9c20*/  @!P0 SYNCS.PHASECHK.TRANS64 P0, [R0+URZ], R3 ;  /* 0x00000003000085a7 */ /* 0x000ea400080010ff */
[----:B--2---:R-:W-:Y:S05]  /*9c30*/  @!P0 BRA `(.L_x_166) ;  /* 0xfffffffc00f08947 */ /* 0x004fea000383ffff */
[----:B------:R-:W-:Y:S05]  /*9c40*/  BRA `(.L_x_167) ;  /* 0xffffff9400587947 */ /* 0x000fea000383ffff */
.L_x_59:
[----:B------:R-:W-:-:S07]  /*9c50*/  MOV R0, UR5 ;  /* 0x0000000500007c02 */ /* 0x000fce0008000f00 */
.L_x_168:
[----:B-1----:R1:W2:Y:S02]  /*9c60*/  SYNCS.PHASECHK.TRANS64.TRYWAIT P0, [R0+URZ], R3 ;  /* 0x00000003000075a7 */ /* 0x0022a400080011ff */
[----:B--2---:R-:W-:Y:S05]  /*9c70*/  @!P0 NANOSLEEP.SYNCS 0x989680 ;  /* 0x009896800000895d */ /* 0x004fea0003900000 */
[----:B------:R-:W2:Y:S02]  /*9c80*/  @!P0 SYNCS.PHASECHK.TRANS64 P0, [R0+URZ], R3 ;  /* 0x00000003000085a7 */ /* 0x000ea400080010ff */
[----:B--2---:R-:W-:Y:S05]  /*9c90*/  @!P0 BRA `(.L_x_168) ;  /* 0xfffffffc00f08947 */ /* 0x004fea000383ffff */
[----:B------:R-:W-:Y:S05]  /*9ca0*/  BRA `(.L_x_169) ;  /* 0xffffff9400647947 */ /* 0x000fea000383ffff */
.L_x_60:
[----:B------:R-:W-:-:S07]  /*9cb0*/  MOV R0, UR5 ;  /* 0x0000000500007c02 */ /* 0x000fce0008000f00 */
.L_x_170:
[----:B-1----:R1:W2:Y:S02]  /*9cc0*/  SYNCS.PHASECHK.TRANS64.TRYWAIT P0, [R0+URZ], R3 ;  /* 0x00000003000075a7 */ /* 0x0022a400080011ff */
[----:B--2---:R-:W-:Y:S05]  /*9cd0*/  @!P0 NANOSLEEP.SYNCS 0x989680 ;  /* 0x009896800000895d */ /* 0x004fea0003900000 */
[----:B------:R-:W2:Y:S02]  /*9ce0*/  @!P0 SYNCS.PHASECHK.TRANS64 P0, [R0+URZ], R3 ;  /* 0x00000003000085a7 */ /* 0x000ea400080010ff */
[----:B--2---:R-:W-:Y:S05]  /*9cf0*/  @!P0 BRA `(.L_x_170) ;  /* 0xfffffffc00f08947 */ /* 0x004fea000383ffff */
[----:B------:R-:W-:Y:S05]  /*9d00*/  BRA `(.L_x_171) ;  /* 0xffffff9400707947 */ /* 0x000fea000383ffff */
.L_x_61:
[----:B------:R-:W-:-:S07]  /*9d10*/  MOV R0, UR5 ;  /* 0x0000000500007c02 */ /* 0x000fce0008000f00 */
.L_x_172:
[----:B-1----:R1:W2:Y:S02]  /*9d20*/  SYNCS.PHASECHK.TRANS64.TRYWAIT P0, [R0+URZ], R3 ;  /* 0x00000003000075a7 */ /* 0x0022a400080011ff */
[----:B--2---:R-:W-:Y:S05]  /*9d30*/  @!P0 NANOSLEEP.SYNCS 0x989680 ;  /* 0x009896800000895d */ /* 0x004fea0003900000 */
[----:B------:R-:W2:Y:S02]  /*9d40*/  @!P0 SYNCS.PHASECHK.TRANS64 P0, [R0+URZ], R3 ;  /* 0x00000003000085a7 */ /* 0x000ea400080010ff */
[----:B--2---:R-:W-:Y:S05]  /*9d50*/  @!P0 BRA `(.L_x_172) ;  /* 0xfffffffc00f08947 */ /* 0x004fea000383ffff */
[----:B------:R-:W-:Y:S05]  /*9d60*/  BRA `(.L_x_173) ;  /* 0xffffff94007c7947 */ /* 0x000fea000383ffff */
.L_x_62:
[----:B------:R-:W-:-:S07]  /*9d70*/  MOV R0, UR5 ;  /* 0x0000000500007c02 */ /* 0x000fce0008000f00 */
.L_x_174:
[----:B-1----:R1:W2:Y:S02]  /*9d80*/  SYNCS.PHASECHK.TRANS64.TRYWAIT P0, [R0+URZ], R3 ;  /* 0x00000003000075a7 */ /* 0x0022a400080011ff */
[----:B--2---:R-:W-:Y:S05]  /*9d90*/  @!P0 NANOSLEEP.SYNCS 0x989680 ;  /* 0x009896800000895d */ /* 0x004fea0003900000 */
[----:B------:R-:W2:Y:S02]  /*9da0*/  @!P0 SYNCS.PHASECHK.TRANS64 P0, [R0+URZ], R3 ;  /* 0x00000003000085a7 */ /* 0x000ea400080010ff */
[----:B--2---:R-:W-:Y:S05]  /*9db0*/  @!P0 BRA `(.L_x_174) ;  /* 0xfffffffc00f08947 */ /* 0x004fea000383ffff */
[----:B------:R-:W-:Y:S05]  /*9dc0*/  BRA `(.L_x_175) ;  /* 0xffffff9400887947 */ /* 0x000fea000383ffff */
.L_x_63:
[----:B------:R-:W-:-:S07]  /*9dd0*/  MOV R0, UR5 ;  /* 0x0000000500007c02 */ /* 0x000fce0008000f00 */
.L_x_176:
[----:B-1----:R1:W2:Y:S02]  /*9de0*/  SYNCS.PHASECHK.TRANS64.TRYWAIT P0, [R0+URZ], R3 ;  /* 0x00000003000075a7 */ /* 0x0022a400080011ff */
[----:B--2---:R-:W-:Y:S05]  /*9df0*/  @!P0 NANOSLEEP.SYNCS 0x989680 ;  /* 0x009896800000895d */ /* 0x004fea0003900000 */
[----:B------:R-:W2:Y:S02]  /*9e00*/  @!P0 SYNCS.PHASECHK.TRANS64 P0, [R0+URZ], R3 ;  /* 0x00000003000085a7 */ /* 0x000ea400080010ff */
[----:B--2---:R-:W-:Y:S05]  /*9e10*/  @!P0 BRA `(.L_x_176) ;  /* 0xfffffffc00f08947 */ /* 0x004fea000383ffff */
[----:B------:R-:W-:Y:S05]  /*9e20*/  BRA `(.L_x_177) ;  /* 0xffffff9400947947 */ /* 0x000fea000383ffff */
.L_x_64:
[----:B------:R-:W-:-:S07]  /*9e30*/  MOV R0, UR5 ;  /* 0x0000000500007c02 */ /* 0x000fce0008000f00 */
.L_x_178:
[----:B-1----:R1:W2:Y:S02]  /*9e40*/  SYNCS.PHASECHK.TRANS64.TRYWAIT P0, [R0+URZ], R3 ;  /* 0x00000003000075a7 */ /* 0x0022a400080011ff */
[----:B--2---:R-:W-:Y:S05]  /*9e50*/  @!P0 NANOSLEEP.SYNCS 0x989680 ;  /* 0x009896800000895d */ /* 0x004fea0003900000 */
[----:B------:R-:W2:Y:S02]  /*9e60*/  @!P0 SYNCS.PHASECHK.TRANS64 P0, [R0+URZ], R3 ;  /* 0x00000003000085a7 */ /* 0x000ea400080010ff */
[----:B--2---:R-:W-:Y:S05]  /*9e70*/  @!P0 BRA `(.L_x_178) ;  /* 0xfffffffc00f08947 */ /* 0x004fea000383ffff */
[----:B------:R-:W-:Y:S05]  /*9e80*/  BRA `(.L_x_179) ;  /* 0xffffff9400a07947 */ /* 0x000fea000383ffff */
.L_x_65:
[----:B------:R-:W-:-:S07]  /*9e90*/  MOV R0, UR5 ;  /* 0x0000000500007c02 */ /* 0x000fce0008000f00 */
.L_x_180:
[----:B-1----:R1:W2:Y:S02]  /*9ea0*/  SYNCS.PHASECHK.TRANS64.TRYWAIT P0, [R0+URZ], R3 ;  /* 0x00000003000075a7 */ /* 0x0022a400080011ff */
[----:B--2---:R-:W-:Y:S05]  /*9eb0*/  @!P0 NANOSLEEP.SYNCS 0x989680 ;  /* 0x009896800000895d */ /* 0x004fea0003900000 */
[----:B------:R-:W2:Y:S02]  /*9ec0*/  @!P0 SYNCS.PHASECHK.TRANS64 P0, [R0+URZ], R3 ;  /* 0x00000003000085a7 */ /* 0x000ea400080010ff */
[----:B--2---:R-:W-:Y:S05]  /*9ed0*/  @!P0 BRA `(.L_x_180) ;  /* 0xfffffffc00f08947 */ /* 0x004fea000383ffff */
[----:B------:R-:W-:Y:S05]  /*9ee0*/  BRA `(.L_x_181) ;  /* 0xffffff9400ac7947 */ /* 0x000fea000383ffff */
.L_x_66:
[----:B------:R-:W-:-:S07]  /*9ef0*/  MOV R0, UR5 ;  /* 0x0000000500007c02 */ /* 0x000fce0008000f00 */
.L_x_182:
[----:B-1----:R1:W2:Y:S02]  /*9f00*/  SYNCS.PHASECHK.TRANS64.TRYWAIT P0, [R0+URZ], R3 ;  /* 0x00000003000075a7 */ /* 0x0022a400080011ff */
[----:B--2---:R-:W-:Y:S05]  /*9f10*/  @!P0 NANOSLEEP.SYNCS 0x989680 ;  /* 0x009896800000895d */ /* 0x004fea0003900000 */
[----:B------:R-:W2:Y:S02]  /*9f20*/  @!P0 SYNCS.PHASECHK.TRANS64 P0, [R0+URZ], R3 ;  /* 0x00000003000085a7 */ /* 0x000ea400080010ff */
[----:B--2---:R-:W-:Y:S05]  /*9f30*/  @!P0 BRA `(.L_x_182) ;  /* 0xfffffffc00f08947 */ /* 0x004fea000383ffff */
[----:B------:R-:W-:Y:S05]  /*9f40*/  BRA `(.L_x_183) ;  /* 0xffffff9400b87947 */ /* 0x000fea000383ffff */
.L_x_69:
[----:B-1----:R1:W2:Y:S02]  /*9f50*/  SYNCS.PHASECHK.TRANS64.TRYWAIT P0, [R2+URZ+0x210], R5 ;  /* 0x00021005020075a7 */ /* 0x0022a400080011ff */
[----:B--2---:R-:W-:Y:S05]  /*9f60*/  @!P0 NANOSLEEP.SYNCS 0x989680 ;  /* 0x009896800000895d */ /* 0x004fea0003900000 */
[----:B------:R-:W2:Y:S02]  /*9f70*/  @!P0 SYNCS.PHASECHK.TRANS64 P0, [R2+URZ+0x210], R5 ;  /* 0x00021005020085a7 */ /* 0x000ea400080010ff */
[----:B--2---:R-:W-:Y:S05]  /*9f80*/  @!P0 BRA `(.L_x_69) ;  /* 0xfffffffc00f08947 */ /* 0x004fea000383ffff */
[----:B------:R-:W-:Y:S05]  /*9f90*/  BRA `(.L_x_184) ;  /* 0xffffff9800147947 */ /* 0x000fea000383ffff */
.L_x_70:
[----:B------:R-:W-:-:S07]  /*9fa0*/  MOV R2, UR4 ;  /* 0x0000000400027c02 */ /* 0x000fce0008000f00 */
.L_x_185:
[----:B-1----:R1:W2:Y:S02]  /*9fb0*/  SYNCS.PHASECHK.TRANS64.TRYWAIT P0, [R2+URZ+0x1c0], R5 ;  /* 0x0001c005020075a7 */ /* 0x0022a400080011ff */
[----:B--2---:R-:W-:Y:S05]  /*9fc0*/  @!P0 NANOSLEEP.SYNCS 0x989680 ;  /* 0x009896800000895d */ /* 0x004fea0003900000 */
[----:B------:R-:W2:Y:S02]  /*9fd0*/  @!P0 SYNCS.PHASECHK.TRANS64 P0, [R2+URZ+0x1c0], R5 ;  /* 0x0001c005020085a7 */ /* 0x000ea400080010ff */
[----:B--2---:R-:W-:Y:S05]  /*9fe0*/  @!P0 BRA `(.L_x_185) ;  /* 0xfffffffc00f08947 */ /* 0x004fea000383ffff */
[----:B------:R-:W-:Y:S05]  /*9ff0*/  BRA `(.L_x_186) ;  /* 0xffffff9800247947 */ /* 0x000fea000383ffff */
.L_x_71:
[----:B-1----:R1:W2:Y:S02]  /*a000*/  SYNCS.PHASECHK.TRANS64.TRYWAIT P1, [R2+URZ+0x1b0], R5 ;  /* 0x0001b005020075a7 */ /* 0x0022a400080211ff */
[----:B--2---:R-:W-:Y:S05]  /*a010*/  @!P1 NANOSLEEP.SYNCS 0x989680 ;  /* 0x009896800000995d */ /* 0x004fea0003900000 */
[----:B------:R-:W2:Y:S02]  /*a020*/  @!P1 SYNCS.PHASECHK.TRANS64 P1, [R2+URZ+0x1b0], R5 ;  /* 0x0001b005020095a7 */ /* 0x000ea400080210ff */
[----:B--2---:R-:W-:Y:S05]  /*a030*/  @!P1 BRA `(.L_x_71) ;  /* 0xfffffffc00f09947 */ /* 0x004fea000383ffff */
[----:B------:R-:W-:Y:S05]  /*a040*/  BRA `(.L_x_187) ;  /* 0xffffff9800547947 */ /* 0x000fea000383ffff */
.L_x_74:
[----:B------:R-:W-:-:S07]  /*a050*/  MOV R0, UR4 ;  /* 0x0000000400007c02 */ /* 0x000fce0008000f00 */
.L_x_188:
[----:B-1----:R1:W2:Y:S02]  /*a060*/  SYNCS.PHASECHK.TRANS64.TRYWAIT P0, [R0+URZ+0x1c0], R3 ;  /* 0x0001c003000075a7 */ /* 0x0022a400080011ff */
[----:B--2---:R-:W-:Y:S05]  /*a070*/  @!P0 NANOSLEEP.SYNCS 0x989680 ;  /* 0x009896800000895d */ /* 0x004fea0003900000 */
[----:B------:R-:W2:Y:S02]  /*a080*/  @!P0 SYNCS.PHASECHK.TRANS64 P0, [R0+URZ+0x1c0], R3 ;  /* 0x0001c003000085a7 */ /* 0x000ea400080010ff */
[----:B--2---:R-:W-:Y:S05]  /*a090*/  @!P0 BRA `(.L_x_188) ;  /* 0xfffffffc00f08947 */ /* 0x004fea000383ffff */
[----:B------:R-:W-:Y:S05]  /*a0a0*/  BRA `(.L_x_73) ;  /* 0xffffff9800a87947 */ /* 0x000fea000383ffff */
.L_x_81:
[----:B-1----:R1:W2:Y:S02]  /*a0b0*/  SYNCS.PHASECHK.TRANS64.TRYWAIT P1, [R0+URZ+0x1b0], R5 ;  /* 0x0001b005000075a7 */ /* 0x0022a400080211ff */
[----:B--2---:R-:W-:Y:S05]  /*a0c0*/  @!P1 NANOSLEEP.SYNCS 0x989680 ;  /* 0x009896800000995d */ /* 0x004fea0003900000 */
[----:B------:R-:W2:Y:S02]  /*a0d0*/  @!P1 SYNCS.PHASECHK.TRANS64 P1, [R0+URZ+0x1b0], R5 ;  /* 0x0001b005000095a7 */ /* 0x000ea400080210ff */
[----:B--2---:R-:W-:Y:S05]  /*a0e0*/  @!P1 BRA `(.L_x_81) ;  /* 0xfffffffc00f09947 */ /* 0x004fea000383ffff */
[----:B------:R-:W-:Y:S05]  /*a0f0*/  BRA `(.L_x_189) ;  /* 0xffffffa000047947 */ /* 0x000fea000383ffff */
.L_x_82:
[----:B------:R-:W-:-:S07]  /*a100*/  MOV R3, UR18 ;  /* 0x0000001200037c02 */ /* 0x000fce0008000f00 */
.L_x_190:
[----:B-1----:R1:W2:Y:S02]  /*a110*/  SYNCS.PHASECHK.TRANS64.TRYWAIT P0, [R3+URZ+0x1f0], R0 ;  /* 0x0001f000030075a7 */ /* 0x0022a400080011ff */
[----:B--2---:R-:W-:Y:S05]  /*a120*/  @!P0 NANOSLEEP.SYNCS 0x989680 ;  /* 0x009896800000895d */ /* 0x004fea0003900000 */
[----:B------:R-:W2:Y:S02]  /*a130*/  @!P0 SYNCS.PHASECHK.TRANS64 P0, [R3+URZ+0x1f0], R0 ;  /* 0x0001f000030085a7 */ /* 0x000ea400080010ff */
[----:B--2---:R-:W-:Y:S05]  /*a140*/  @!P0 BRA `(.L_x_190) ;  /* 0xfffffffc00f08947 */ /* 0x004fea000383ffff */
[----:B------:R-:W-:Y:S05]  /*a150*/  BRA `(.L_x_191) ;  /* 0xffffffa000387947 */ /* 0x000fea000383ffff */
.L_x_85:
[----:B------:R-:W-:Y:S07]  /*a160*/  MOV R0, UR6 ;  /* 0x0000000600007c02 */ /* 0x000fee0008000f00 */
.L_x_192:
[----:B-1----:R1:W2:Y:S02]  /*a170*/  SYNCS.PHASECHK.TRANS64.TRYWAIT P0, [R0+URZ], R3 ;  /* 0x00000003000075a7 */ /* 0x0022a400080011ff */
[----:B--2---:R-:W-:Y:S05]  /*a180*/  @!P0 NANOSLEEP.SYNCS 0x989680 ;  /* 0x009896800000895d */ /* 0x004fea0003900000 */
[----:B------:R-:W2:Y:S02]  /*a190*/  @!P0 SYNCS.PHASECHK.TRANS64 P0, [R0+URZ], R3 ;  /* 0x00000003000085a7 */ /* 0x000ea400080010ff */
[----:B--2---:R-:W-:Y:S05]  /*a1a0*/  @!P0 BRA `(.L_x_192) ;  /* 0xfffffffc00f08947 */ /* 0x004fea000383ffff */
[----:B------:R-:W-:Y:S05]  /*a1b0*/  BRA `(.L_x_84) ;  /* 0xffffffa000587947 */ /* 0x000fea000383ffff */
.L_x_88:
[----:B------:R-:W-:-:S07]  /*a1c0*/  MOV R0, UR4 ;  /* 0x0000000400007c02 */ /* 0x000fce0008000f00 */
.L_x_193:
[----:B--2---:R2:W4:Y:S02]  /*a1d0*/  SYNCS.PHASECHK.TRANS64.TRYWAIT P0, [R0+URZ], R3 ;  /* 0x00000003000075a7 */ /* 0x00452400080011ff */
[----:B----4-:R-:W-:Y:S05]  /*a1e0*/  @!P0 NANOSLEEP.SYNCS 0x989680 ;  /* 0x009896800000895d */ /* 0x010fea0003900000 */
[----:B------:R-:W4:Y:S02]  /*a1f0*/  @!P0 SYNCS.PHASECHK.TRANS64 P0, [R0+URZ], R3 ;  /* 0x00000003000085a7 */ /* 0x000f2400080010ff */
[----:B----4-:R-:W-:Y:S05]  /*a200*/  @!P0 BRA `(.L_x_193) ;  /* 0xfffffffc00f08947 */ /* 0x010fea000383ffff */
[----:B------:R-:W-:Y:S05]  /*a210*/  BRA `(.L_x_194) ;  /* 0xffffffa000f87947 */ /* 0x000fea000383ffff */
.L_x_89:
[----:B------:R-:W-:-:S07]  /*a220*/  MOV R0, UR5 ;  /* 0x0000000500007c02 */ /* 0x000fce0008000f00 */
.L_x_195:
[----:B-1----:R1:W2:Y:S02]  /*a230*/  SYNCS.PHASECHK.TRANS64.TRYWAIT P0, [R0+URZ], R3 ;  /* 0x00000003000075a7 */ /* 0x0022a400080011ff */
[----:B--2---:R-:W-:Y:S05]  /*a240*/  @!P0 NANOSLEEP.SYNCS 0x989680 ;  /* 0x009896800000895d */ /* 0x004fea0003900000 */
[----:B------:R-:W2:Y:S02]  /*a250*/  @!P0 SYNCS.PHASECHK.TRANS64 P0, [R0+URZ], R3 ;  /* 0x00000003000085a7 */ /* 0x000ea400080010ff */
[----:B--2---:R-:W-:Y:S05]  /*a260*/  @!P0 BRA `(.L_x_195) ;  /* 0xfffffffc00f08947 */ /* 0x004fea000383ffff */
[----:B------:R-:W-:Y:S05]  /*a270*/  BRA `(.L_x_196) ;  /* 0xffffffa400047947 */ /* 0x000fea000383ffff */
.L_x_90:
[----:B------:R-:W-:-:S07]  /*a280*/  MOV R0, UR5 ;  /* 0x0000000500007c02 */ /* 0x000fce0008000f00 */
.L_x_197:
[----:B-1----:R1:W2:Y:S02]  /*a290*/  SYNCS.PHASECHK.TRANS64.TRYWAIT P0, [R0+URZ], R3 ;  /* 0x00000003000075a7 */ /* 0x0022a400080011ff */
[----:B--2---:R-:W-:Y:S05]  /*a2a0*/  @!P0 NANOSLEEP.SYNCS 0x989680 ;  /* 0x009896800000895d */ /* 0x004fea0003900000 */
[----:B------:R-:W2:Y:S02]  /*a2b0*/  @!P0 SYNCS.PHASECHK.TRANS64 P0, [R0+URZ], R3 ;  /* 0x00000003000085a7 */ /* 0x000ea400080010ff */
[----:B--2---:R-:W-:Y:S05]  /*a2c0*/  @!P0 BRA `(.L_x_197) ;  /* 0xfffffffc00f08947 */ /* 0x004fea000383ffff */
[----:B------:R-:W-:Y:S05]  /*a2d0*/  BRA `(.L_x_198) ;  /* 0xffffffa400107947 */ /* 0x000fea000383ffff */
.L_x_91:
[----:B------:R-:W-:-:S07]  /*a2e0*/  MOV R0, UR4 ;  /* 0x0000000400007c02 */ /* 0x000fce0008000f00 */
.L_x_199:
[----:B-1----:R1:W2:Y:S02]  /*a2f0*/  SYNCS.PHASECHK.TRANS64.TRYWAIT P0, [R0+URZ], R3 ;  /* 0x00000003000075a7 */ /* 0x0022a400080011ff */
[----:B--2---:R-:W-:Y:S05]  /*a300*/  @!P0 NANOSLEEP.SYNCS 0x989680 ;  /* 0x009896800000895d */ /* 0x004fea0003900000 */
[----:B------:R-:W2:Y:S02]  /*a310*/  @!P0 SYNCS.PHASECHK.TRANS64 P0, [R0+URZ], R3 ;  /* 0x00000003000085a7 */ /* 0x000ea400080010ff */
[----:B--2---:R-:W-:Y:S05]  /*a320*/  @!P0 BRA `(.L_x_199) ;  /* 0xfffffffc00f08947 */ /* 0x004fea000383ffff */
[----:B------:R-:W-:Y:S05]  /*a330*/  BRA `(.L_x_200) ;  /* 0xffffffa4001c7947 */ /* 0x000fea000383ffff */
.L_x_96:
[----:B--2---:R2:W3:Y:S02]  /*a340*/  SYNCS.PHASECHK.TRANS64.TRYWAIT P0, [R12+URZ+0x1b0], R9 ;  /* 0x0001b0090c0075a7 */ /* 0x0044e400080011ff */
[----:B---3--:R-:W-:Y:S05]  /*a350*/  @!P0 NANOSLEEP.SYNCS 0x989680 ;  /* 0x009896800000895d */ /* 0x008fea0003900000 */
[----:B------:R-:W3:Y:S02]  /*a360*/  @!P0 SYNCS.PHASECHK.TRANS64 P0, [R12+URZ+0x1b0], R9 ;  /* 0x0001b0090c0085a7 */ /* 0x000ee400080010ff */
[----:B---3--:R-:W-:Y:S05]  /*a370*/  @!P0 BRA `(.L_x_96) ;  /* 0xfffffffc00f08947 */ /* 0x008fea000383ffff */
[----:B------:R-:W-:Y:S05]  /*a380*/  BRA `(.L_x_201) ;  /* 0xffffffa800347947 */ /* 0x000fea000383ffff */
.L_x_99:
[----:B------:R-:W-:Y:S07]  /*a390*/  MOV R0, UR21 ;  /* 0x0000001500007c02 */ /* 0x000fee0008000f00 */
.L_x_202:
[----:B--2---:R2:W3:Y:S02]  /*a3a0*/  SYNCS.PHASECHK.TRANS64.TRYWAIT P2, [R0+URZ+0x1a8], R11 ;  /* 0x0001a80b000075a7 */ /* 0x0044e400080411ff */
[----:B---3--:R-:W-:Y:S05]  /*a3b0*/  @!P2 NANOSLEEP.SYNCS 0x989680 ;  /* 0x009896800000a95d */ /* 0x008fea0003900000 */
[----:B------:R-:W3:Y:S02]  /*a3c0*/  @!P2 SYNCS.PHASECHK.TRANS64 P2, [R0+URZ+0x1a8], R11 ;  /* 0x0001a80b0000a5a7 */ /* 0x000ee400080410ff */
[----:B---3--:R-:W-:Y:S05]  /*a3d0*/  @!P2 BRA `(.L_x_202) ;  /* 0xfffffffc00f0a947 */ /* 0x008fea000383ffff */
[----:B------:R-:W-:Y:S05]  /*a3e0*/  BRA `(.L_x_98) ;  /* 0xffffffac009c7947 */ /* 0x000fea000383ffff */
.L_x_102:
[----:B--2---:R-:W-:Y:S07]  /*a3f0*/  MOV R0, UR21 ;  /* 0x0000001500007c02 */ /* 0x004fee0008000f00 */
.L_x_203:
[----:B--2---:R2:W3:Y:S02]  /*a400*/  SYNCS.PHASECHK.TRANS64.TRYWAIT P0, [R0+URZ+0x190], R9 ;  /* 0x00019009000075a7 */ /* 0x0044e400080011ff */
[----:B---3--:R-:W-:Y:S05]  /*a410*/  @!P0 NANOSLEEP.SYNCS 0x989680 ;  /* 0x009896800000895d */ /* 0x008fea0003900000 */
[----:B------:R-:W3:Y:S02]  /*a420*/  @!P0 SYNCS.PHASECHK.TRANS64 P0, [R0+URZ+0x190], R9 ;  /* 0x00019009000085a7 */ /* 0x000ee400080010ff */
[----:B---3--:R-:W-:Y:S05]  /*a430*/  @!P0 BRA `(.L_x_203) ;  /* 0xfffffffc00f08947 */ /* 0x008fea000383ffff */
[----:B------:R-:W-:Y:S05]  /*a440*/  BRA `(.L_x_204) ;  /* 0xffffffac00f87947 */ /* 0x000fea000383ffff */
.L_x_103:
[----:B------:R-:W-:Y:S07]  /*a450*/  MOV R0, UR21 ;  /* 0x0000001500007c02 */ /* 0x000fee0008000f00 */
.L_x_205:
[----:B--2---:R2:W3:Y:S02]  /*a460*/  SYNCS.PHASECHK.TRANS64.TRYWAIT P0, [R0+URZ+0x198], R9 ;  /* 0x00019809000075a7 */ /* 0x0044e400080011ff */
[----:B---3--:R-:W-:Y:S05]  /*a470*/  @!P0 NANOSLEEP.SYNCS 0x989680 ;  /* 0x009896800000895d */ /* 0x008fea0003900000 */
[----:B------:R-:W3:Y:S02]  /*a480*/  @!P0 SYNCS.PHASECHK.TRANS64 P0, [R0+URZ+0x198], R9 ;  /* 0x00019809000085a7 */ /* 0x000ee400080010ff */
[----:B---3--:R-:W-:Y:S05]  /*a490*/  @!P0 BRA `(.L_x_205) ;  /* 0xfffffffc00f08947 */ /* 0x008fea000383ffff */
[----:B------:R-:W-:Y:S05]  /*a4a0*/  BRA `(.L_x_206) ;  /* 0xffffffb000347947 */ /* 0x000fea000383ffff */
.L_x_105:
[----:B------:R-:W-:-:S07]  /*a4b0*/  MOV R0, UR21 ;  /* 0x0000001500007c02 */ /* 0x000fce0008000f00 */
.L_x_207:
[----:B---3--:R3:W4:Y:S02]  /*a4c0*/  SYNCS.PHASECHK.TRANS64.TRYWAIT P0, [R0+URZ+0x190], R3 ;  /* 0x00019003000075a7 */ /* 0x00872400080011ff */
[----:B----4-:R-:W-:Y:S05]  /*a4d0*/  @!P0 NANOSLEEP.SYNCS 0x989680 ;  /* 0x009896800000895d */ /* 0x010fea0003900000 */
[----:B------:R-:W4:Y:S02]  /*a4e0*/  @!P0 SYNCS.PHASECHK.TRANS64 P0, [R0+URZ+0x190], R3 ;  /* 0x00019003000085a7 */ /* 0x000f2400080010ff */
[----:B----4-:R-:W-:Y:S05]  /*a4f0*/  @!P0 BRA `(.L_x_207) ;  /* 0xfffffffc00f08947 */ /* 0x010fea000383ffff */
[----:B------:R-:W-:Y:S05]  /*a500*/  BRA `(.L_x_208) ;  /* 0xffffffb000a87947 */ /* 0x000fea000383ffff */
.L_x_107:
[----:B-1----:R1:W2:Y:S02]  /*a510*/  SYNCS.PHASECHK.TRANS64.TRYWAIT P0, [R3+URZ+0x1b0], R0 ;  /* 0x0001b000030075a7 */ /* 0x0022a400080011ff */
[----:B--2---:R-:W-:Y:S05]  /*a520*/  @!P0 NANOSLEEP.SYNCS 0x989680 ;  /* 0x009896800000895d */ /* 0x004fea0003900000 */
[----:B------:R-:W2:Y:S02]  /*a530*/  @!P0 SYNCS.PHASECHK.TRANS64 P0, [R3+URZ+0x1b0], R0 ;  /* 0x0001b000030085a7 */ /* 0x000ea400080010ff */
[----:B--2---:R-:W-:Y:S05]  /*a540*/  @!P0 BRA `(.L_x_107) ;  /* 0xfffffffc00f08947 */ /* 0x004fea000383ffff */
[----:B------:R-:W-:Y:S05]  /*a550*/  BRA `(.L_x_209) ;  /* 0xffffffb400687947 */ /* 0x000fea000383ffff */
.L_x_118:
[----:B-1----:R1:W2:Y:S02]  /*a560*/  SYNCS.PHASECHK.TRANS64.TRYWAIT P1, [R3+URZ+0x180], R0 ;  /* 0x00018000030075a7 */ /* 0x0022a400080211ff */
[----:B--2---:R-:W-:Y:S05]  /*a570*/  @!P1 NANOSLEEP.SYNCS 0x989680 ;  /* 0x009896800000995d */ /* 0x004fea0003900000 */
[----:B------:R-:W2:Y:S02]  /*a580*/  @!P1 SYNCS.PHASECHK.TRANS64 P1, [R3+URZ+0x180], R0 ;  /* 0x00018000030095a7 */ /* 0x000ea400080210ff */
[----:B--2---:R-:W-:Y:S05]  /*a590*/  @!P1 BRA `(.L_x_118) ;  /* 0xfffffffc00f09947 */ /* 0x004fea000383ffff */
[----:B------:R-:W-:Y:S05]  /*a5a0*/  BRA `(.L_x_117) ;  /* 0xffffffc000e47947 */ /* 0x000fea000383ffff */
.L_x_120:
[----:B--2---:R2:W4:Y:S02]  /*a5b0*/  SYNCS.PHASECHK.TRANS64.TRYWAIT P0, [R186+URZ+0x1d0], R5 ;  /* 0x0001d005ba0075a7 */ /* 0x00452400080011ff */
[----:B----4-:R-:W-:Y:S05]  /*a5c0*/  @!P0 NANOSLEEP.SYNCS 0x989680 ;  /* 0x009896800000895d */ /* 0x010fea0003900000 */
[----:B------:R-:W4:Y:S02]  /*a5d0*/  @!P0 SYNCS.PHASECHK.TRANS64 P0, [R186+URZ+0x1d0], R5 ;  /* 0x0001d005ba0085a7 */ /* 0x000f2400080010ff */
[----:B----4-:R-:W-:Y:S05]  /*a5e0*/  @!P0 BRA `(.L_x_120) ;  /* 0xfffffffc00f08947 */ /* 0x010fea000383ffff */
[----:B------:R-:W-:Y:S05]  /*a5f0*/  BRA `(.L_x_119) ;  /* 0xffffffc400407947 */ /* 0x000fea000383ffff */
.L_x_129:
[----:B--2---:R2:W3:Y:S02]  /*a600*/  SYNCS.PHASECHK.TRANS64.TRYWAIT P0, [R193+URZ+0x180], R0 ;  /* 0x00018000c10075a7 */ /* 0x0044e400080011ff */
[----:B---3--:R-:W-:Y:S05]  /*a610*/  @!P0 NANOSLEEP.SYNCS 0x989680 ;  /* 0x009896800000895d */ /* 0x008fea0003900000 */
[----:B------:R-:W3:Y:S02]  /*a620*/  @!P0 SYNCS.PHASECHK.TRANS64 P0, [R193+URZ+0x180], R0 ;  /* 0x00018000c10085a7 */ /* 0x000ee400080010ff */
[----:B---3--:R-:W-:Y:S05]  /*a630*/  @!P0 BRA `(.L_x_129) ;  /* 0xfffffffc00f08947 */ /* 0x008fea000383ffff */
[----:B------:R-:W-:Y:S05]  /*a640*/  BRA `(.L_x_128) ;  /* 0xffffffd8004c7947 */ /* 0x000fea000383ffff */
        .weak           $__internal_0_$__cuda_sm10x_tcgen05_guardrail_trap_col_being_dealloced_not_returned_by_alloc
        .type           $__internal_0_$__cuda_sm10x_tcgen05_guardrail_trap_col_being_dealloced_not_returned_by_alloc,@function
        .size           $__internal_0_$__cuda_sm10x_tcgen05_guardrail_trap_col_being_dealloced_not_returned_by_alloc,($__internal_1_$__cuda_sm10x_tcgen05_guardrail_trap_phase_invalid_during_alloc - $__internal_0_$__cuda_sm10x_tcgen05_guardrail_trap_col_being_dealloced_not_returned_by_alloc)
$__internal_0_$__cuda_sm10x_tcgen05_guardrail_trap_col_being_dealloced_not_returned_by_alloc:
[----:B------:R-:W-:Y:S05]  /*a650*/  BPT.TRAP 0x1 ;  /* 0x000000040000795c */ /* 0x000fea0000300000 */
[----:B------:R-:W-:-:S04]  /*a660*/  HFMA2 R3, -RZ, RZ, 0, 0 ;  /* 0x00000000ff037431 */ /* 0x000fc800000001ff */
[----:B------:R-:W-:Y:S05]  /*a670*/  RET.REL.NODEC R2 `(_ZN7cutlass13device_kernelINS_4gemm6kernel13GemmUniversalIN4cute5tupleIJiiiiEEENS1_10collective13CollectiveMmaINS1_35MainloopSm100TmaUmmaWarpSpecializedILi24ELi2ELi4ENS5_IJNS4_1CILi1EEENSA_ILi2EEESB_EEEEENS5_IJNSA_ILi128EEESF_NSA_ILi32EEEEEENS_12float_e5m2_tENS5_IJlSB_lEEESI_SJ_NS4_8TiledMMAINS4_8MMA_AtomIJNS4_10MMA_TraitsINS4_19SM100_MMA_F8F6F4_SSEJSI_SI_fSF_SF_NS4_17integral_constantINS4_4UMMA5MajorELSQ_0EEESR_NSO_INSP_7ScaleInELSS_0EEEST_EEEEEENS4_6LayoutINS5_IJSB_SB_SB_EEENS5_IJNSA_ILi0EEESY_SY_EEEEENS5_IJNS4_10UnderscoreES11_S11_EEEEENS4_23SM90_TMA_LOAD_MULTICASTENS4_14ComposedLayoutINS4_7SwizzleILi1ELi4ELi3EEENS4_18smem_ptr_flag_bitsILi8EEENSW_INS5_IJNSA_ILi8EEESG_EEENS5_IJSG_SB_EEEEEEEvNS4_8identityENS4_13SM90_TMA_LOADES1E_vS1F_EENS_8epilogue10collective18CollectiveEpilogueINS1I_23Sm100TmaWarpSpecializedILi2ELi2ELi64ELb0ELb0EEEJSH_NS5_IJNSW_ISF_SB_EENSW_INSA_ILi64EEESB_EEEEESI_SJ_SI_SJ_NS1I_6fusion15FusionCallbacksIS1M_NS1R_17LinearCombinationISI_fSI_fLNS_15FloatRoundStyleE2EEESH_S1Q_JEEENS4_5SM1004TMEM4LOAD26SM100_TMEM_LOAD_32dp32b64xES1G_NS15_INS16_ILi2ELi4ELi3EEES19_NSW_INS5_IJS1A_S1O_EEENS5_IJS1O_SB_EEEEEEENS4_39AutoVectorizingCopyWithAssumedAlignmentILi128EEENS4_14SM90_TMA_STOREES25_S27_S27_EEEvvEEEEvNT_6ParamsE) ;  /* 0xffffff5802607950 */ /* 0x000fea0003c3ffff */
        .weak           $__internal_1_$__cuda_sm10x_tcgen05_guardrail_trap_phase_invalid_during_alloc
        .type           $__internal_1_$__cuda_sm10x_tcgen05_guardrail_trap_phase_invalid_during_alloc,@function
        .size           $__internal_1_$__cuda_sm10x_tcgen05_guardrail_trap_phase_invalid_during_alloc,($__internal_2_$__cuda_sm10x_tcgen05_guardrail_trap_unallocated_columns_being_dealloced - $__internal_1_$__cuda_sm10x_tcgen05_guardrail_trap_phase_invalid_during_alloc)
$__internal_1_$__cuda_sm10x_tcgen05_guardrail_trap_phase_invalid_during_alloc:
[----:B------:R-:W-:Y:S05]  /*a680*/  BPT.TRAP 0x1 ;  /* 0x000000040000795c */ /* 0x000fea0000300000 */
[----:B------:R-:W-:-:S04]  /*a690*/  MOV R5, 0x0 ;  /* 0x0000000000057802 */ /* 0x000fc80000000f00 */
[----:B------:R-:W-:Y:S05]  /*a6a0*/  RET.REL.NODEC R4 `(_ZN7cutlass13device_kernelINS_4gemm6kernel13GemmUniversalIN4cute5tupleIJiiiiEEENS1_10collective13CollectiveMmaINS1_35MainloopSm100TmaUmmaWarpSpecializedILi24ELi2ELi4ENS5_IJNS4_1CILi1EEENSA_ILi2EEESB_EEEEENS5_IJNSA_ILi128EEESF_NSA_ILi32EEEEEENS_12float_e5m2_tENS5_IJlSB_lEEESI_SJ_NS4_8TiledMMAINS4_8MMA_AtomIJNS4_10MMA_TraitsINS4_19SM100_MMA_F8F6F4_SSEJSI_SI_fSF_SF_NS4_17integral_constantINS4_4UMMA5MajorELSQ_0EEESR_NSO_INSP_7ScaleInELSS_0EEEST_EEEEEENS4_6LayoutINS5_IJSB_SB_SB_EEENS5_IJNSA_ILi0EEESY_SY_EEEEENS5_IJNS4_10UnderscoreES11_S11_EEEEENS4_23SM90_TMA_LOAD_MULTICASTENS4_14ComposedLayoutINS4_7SwizzleILi1ELi4ELi3EEENS4_18smem_ptr_flag_bitsILi8EEENSW_INS5_IJNSA_ILi8EEESG_EEENS5_IJSG_SB_EEEEEEEvNS4_8identityENS4_13SM90_TMA_LOADES1E_vS1F_EENS_8epilogue10collective18CollectiveEpilogueINS1I_23Sm100TmaWarpSpecializedILi2ELi2ELi64ELb0ELb0EEEJSH_NS5_IJNSW_ISF_SB_EENSW_INSA_ILi64EEESB_EEEEESI_SJ_SI_SJ_NS1I_6fusion15FusionCallbacksIS1M_NS1R_17LinearCombinationISI_fSI_fLNS_15FloatRoundStyleE2EEESH_S1Q_JEEENS4_5SM1004TMEM4LOAD26SM100_TMEM_LOAD_32dp32b64xES1G_NS15_INS16_ILi2ELi4ELi3EEES19_NSW_INS5_IJS1A_S1O_EEENS5_IJS1O_SB_EEEEEEENS4_39AutoVectorizingCopyWithAssumedAlignmentILi128EEENS4_14SM90_TMA_STOREES25_S27_S27_EEEvvEEEEvNT_6ParamsE) ;  /* 0xffffff5804547950 */ /* 0x000fea0003c3ffff */
        .weak           $__internal_2_$__cuda_sm10x_tcgen05_guardrail_trap_unallocated_columns_being_dealloced
        .type           $__internal_2_$__cuda_sm10x_tcgen05_guardrail_trap_unallocated_columns_being_dealloced,@function
        .size           $__internal_2_$__cuda_sm10x_tcgen05_guardrail_trap_unallocated_columns_being_dealloced,(.L_x_211 - $__internal_2_$__cuda_sm10x_tcgen05_guardrail_trap_unallocated_columns_being_dealloced)
$__internal_2_$__cuda_sm10x_tcgen05_guardrail_trap_unallocated_columns_being_dealloced:
[----:B------:R-:W-:Y:S05]  /*a6b0*/  BPT.TRAP 0x1 ;  /* 0x000000040000795c */ /* 0x000fea0000300000 */
[----:B------:R-:W-:-:S04]  /*a6c0*/  HFMA2 R3, -RZ, RZ, 0, 0 ;  /* 0x00000000ff037431 */ /* 0x000fc800000001ff */
[----:B------:R-:W-:Y:S05]  /*a6d0*/  RET.REL.NODEC R2 `(_ZN7cutlass13device_kernelINS_4gemm6kernel13GemmUniversalIN4cute5tupleIJiiiiEEENS1_10collective13CollectiveMmaINS1_35MainloopSm100TmaUmmaWarpSpecializedILi24ELi2ELi4ENS5_IJNS4_1CILi1EEENSA_ILi2EEESB_EEEEENS5_IJNSA_ILi128EEESF_NSA_ILi32EEEEEENS_12float_e5m2_tENS5_IJlSB_lEEESI_SJ_NS4_8TiledMMAINS4_8MMA_AtomIJNS4_10MMA_TraitsINS4_19SM100_MMA_F8F6F4_SSEJSI_SI_fSF_SF_NS4_17integral_constantINS4_4UMMA5MajorELSQ_0EEESR_NSO_INSP_7ScaleInELSS_0EEEST_EEEEEENS4_6LayoutINS5_IJSB_SB_SB_EEENS5_IJNSA_ILi0EEESY_SY_EEEEENS5_IJNS4_10UnderscoreES11_S11_EEEEENS4_23SM90_TMA_LOAD_MULTICASTENS4_14ComposedLayoutINS4_7SwizzleILi1ELi4ELi3EEENS4_18smem_ptr_flag_bitsILi8EEENSW_INS5_IJNSA_ILi8EEESG_EEENS5_IJSG_SB_EEEEEEEvNS4_8identityENS4_13SM90_TMA_LOADES1E_vS1F_EENS_8epilogue10collective18CollectiveEpilogueINS1I_23Sm100TmaWarpSpecializedILi2ELi2ELi64ELb0ELb0EEEJSH_NS5_IJNSW_ISF_SB_EENSW_INSA_ILi64EEESB_EEEEESI_SJ_SI_SJ_NS1I_6fusion15FusionCallbacksIS1M_NS1R_17LinearCombinationISI_fSI_fLNS_15FloatRoundStyleE2EEESH_S1Q_JEEENS4_5SM1004TMEM4LOAD26SM100_TMEM_LOAD_32dp32b64xES1G_NS15_INS16_ILi2ELi4ELi3EEES19_NSW_INS5_IJS1A_S1O_EEENS5_IJS1O_SB_EEEEEEENS4_39AutoVectorizingCopyWithAssumedAlignmentILi128EEENS4_14SM90_TMA_STOREES25_S27_S27_EEEvvEEEEvNT_6ParamsE) ;  /* 0xffffff5802487950 */ /* 0x000fea0003c3ffff */
.L_x_210:
[----:B------:R-:W-:-:S00]  /*a6e0*/  BRA `(.L_x_210) ;  /* 0xfffffffc00fc7947 */ /* 0x000fc0000383ffff */
[----:B------:R-:W-:-:S00]  /*a6f0*/  NOP ;  /* 0x0000000000007918 */ /* 0x000fc00000000000 */
        /* <DEDUP_REMOVED lines=8> */
.L_x_211:


//--------------------- .nv.global.init           --------------------------
	.section	.nv.global.init,"aw",@progbits
.nv.global.init:
	.type		$str$27,@object
	.size		$str$27,($str$28 - $str$27)
$str$27:
        /*0000*/ 	.byte	0x28, 0x61, 0x64, 0x64, 0x72, 0x65, 0x73, 0x73, 0x20, 0x26, 0x20, 0x6d, 0x61, 0x73, 0x6b, 0x29
        /*0010*/ 	.byte	0x20, 0x3d, 0x3d, 0x20, 0x30, 0x00
	.type		$str$28,@object
	.size		$str$28,($str$26 - $str$28)
$str$28:
        /*0016*/ 	.byte	0x2f, 0x74, 0x6d, 0x70, 0x2f, 0x63, 0x75, 0x74, 0x6c, 0x61, 0x73, 0x73, 0x5f, 0x73, 0x77, 0x65
        /*0026*/ 	.byte	0x65, 0x70, 0x5f, 0x73, 0x72, 0x63, 0x2f, 0x69, 0x6e, 0x63, 0x6c, 0x75, 0x64, 0x65, 0x2f, 0x63
        /*0036*/ 	.byte	0x75, 0x74, 0x65, 0x2f, 0x70, 0x6f, 0x69, 0x6e, 0x74, 0x65, 0x72, 0x5f, 0x66, 0x6c, 0x61, 0x67
        /*0046*/ 	.byte	0x67, 0x65, 0x64, 0x2e, 0x68, 0x70, 0x70, 0x00
	.type		$str$26,@object
	.size		$str$26,($str$25 - $str$26)
$str$26:
        /*004e*/ 	.byte	0x2f, 0x74, 0x6d, 0x70, 0x2f, 0x63, 0x75, 0x74, 0x6c, 0x61, 0x73, 0x73, 0x5f, 0x73, 0x77, 0x65
        /*005e*/ 	.byte	0x65, 0x70, 0x5f, 0x73, 0x72, 0x63, 0x2f, 0x69, 0x6e, 0x63, 0x6c, 0x75, 0x64, 0x65, 0x2f, 0x63
        /*006e*/ 	.byte	0x75, 0x74, 0x65, 0x2f, 0x61, 0x74, 0x6f, 0x6d, 0x2f, 0x63, 0x6f, 0x70, 0x79, 0x5f, 0x74, 0x72
        /*007e*/ 	.byte	0x61, 0x69, 0x74, 0x73, 0x5f, 0x73, 0x6d, 0x31, 0x30, 0x30, 0x2e, 0x68, 0x70, 0x70, 0x00
	.type		$str$25,@object
	.size		$str$25,(__unnamed_1 - $str$25)
$str$25:
        /*008d*/ 	.byte	0x28, 0x28, 0x75, 0x69, 0x6e, 0x74, 0x33, 0x32, 0x5f, 0x74, 0x28, 0x74, 0x68, 0x72, 0x65, 0x61
        /*009d*/ 	.byte	0x64, 0x49, 0x64, 0x78, 0x2e, 0x78, 0x29, 0x20, 0x2f, 0x20, 0x33, 0x32, 0x29, 0x20, 0x25, 0x20
        /*00ad*/ 	.byte	0x34, 0x29, 0x20, 0x3d, 0x3d, 0x20, 0x28, 0x28, 0x28, 0x74, 0x6d, 0x65, 0x6d, 0x5f, 0x61, 0x64
        /*00bd*/ 	.byte	0x64, 0x72, 0x20, 0x3e, 0x3e, 0x20, 0x31, 0x36, 0x29, 0x20, 0x2f, 0x20, 0x33, 0x32, 0x29, 0x20
        /*00cd*/ 	.byte	0x25, 0x20, 0x34, 0x29, 0x00
	.type		__unnamed_1,@object
	.size		__unnamed_1,(__unnamed_2 - __unnamed_1)
__unnamed_1:
        /*00d2*/ 	.byte	0x61, 0x75, 0x74, 0x6f, 0x20, 0x63, 0x75, 0x74, 0x65, 0x3a, 0x3a, 0x61, 0x73, 0x5f, 0x70, 0x6f
        /* <DEDUP_REMOVED lines=24> */
        /*0262*/ 	.byte	0x43, 0x3c, 0x38, 0x31, 0x39, 0x32, 0x3e, 0x3e, 0x3e, 0x3e, 0x5d, 0x00
	.type		__unnamed_2,@object
	.size		__unnamed_2,(.L_2 - __unnamed_2)
__unnamed_2:
        /* <DEDUP_REMOVED lines=42> */
        /*050e*/ 	.byte	0x3e, 0x3e, 0x3e, 0x3e, 0x5d, 0x00
.L_2:


//--------------------- .nv.shared._ZN7cutlass13device_kernelINS_4gemm6kernel13GemmUniversalIN4cute5tupleIJiiiiEEENS1_10collective13CollectiveMmaINS1_35MainloopSm100TmaUmmaWarpSpecializedILi24ELi2ELi4ENS5_IJNS4_1CILi1EEENSA_ILi2EEESB_EEEEENS5_IJNSA_ILi128EEESF_NSA_ILi32EEEEEENS_12float_e5m2_tENS5_IJlSB_lEEESI_SJ_NS4_8TiledMMAINS4_8MMA_AtomIJNS4_10MMA_TraitsINS4_19SM100_MMA_F8F6F4_SSEJSI_SI_fSF_SF_NS4_17integral_constantINS4_4UMMA5MajorELSQ_0EEESR_NSO_INSP_7ScaleInELSS_0EEEST_EEEEEENS4_6LayoutINS5_IJSB_SB_SB_EEENS5_IJNSA_ILi0EEESY_SY_EEEEENS5_IJNS4_10UnderscoreES11_S11_EEEEENS4_23SM90_TMA_LOAD_MULTICASTENS4_14ComposedLayoutINS4_7SwizzleILi1ELi4ELi3EEENS4_18smem_ptr_flag_bitsILi8EEENSW_INS5_IJNSA_ILi8EEESG_EEENS5_IJSG_SB_EEEEEEEvNS4_8identityENS4_13SM90_TMA_LOADES1E_vS1F_EENS_8epilogue10collective18CollectiveEpilogueINS1I_23Sm100TmaWarpSpecializedILi2ELi2ELi64ELb0ELb0EEEJSH_NS5_IJNSW_ISF_SB_EENSW_INSA_ILi64EEESB_EEEEESI_SJ_SI_SJ_NS1I_6fusion15FusionCallbacksIS1M_NS1R_17LinearCombinationISI_fSI_fLNS_15FloatRoundStyleE2EEESH_S1Q_JEEENS4_5SM1004TMEM4LOAD26SM100_TMEM_LOAD_32dp32b64xES1G_NS15_INS16_ILi2ELi4ELi3EEES19_NSW_INS5_IJS1A_S1O_EEENS5_IJS1O_SB_EEEEEEENS4_39AutoVectorizingCopyWithAssumedAlignmentILi128EEENS4_14SM90_TMA_STOREES25_S27_S27_EEEvvEEEEvNT_6ParamsE --------------------------
	.section	.nv.shared._ZN7cutlass13device_kernelINS_4gemm6kernel13GemmUniversalIN4cute5tupleIJiiiiEEENS1_10collective13CollectiveMmaINS1_35MainloopSm100TmaUmmaWarpSpecializedILi24ELi2ELi4ENS5_IJNS4_1CILi1EEENSA_ILi2EEESB_EEEEENS5_IJNSA_ILi128EEESF_NSA_ILi32EEEEEENS_12float_e5m2_tENS5_IJlSB_lEEESI_SJ_NS4_8TiledMMAINS4_8MMA_AtomIJNS4_10MMA_TraitsINS4_19SM100_MMA_F8F6F4_SSEJSI_SI_fSF_SF_NS4_17integral_constantINS4_4UMMA5MajorELSQ_0EEESR_NSO_INSP_7ScaleInELSS_0EEEST_EEEEEENS4_6LayoutINS5_IJSB_SB_SB_EEENS5_IJNSA_ILi0EEESY_SY_EEEEENS5_IJNS4_10UnderscoreES11_S11_EEEEENS4_23SM90_TMA_LOAD_MULTICASTENS4_14ComposedLayoutINS4_7SwizzleILi1ELi4ELi3EEENS4_18smem_ptr_flag_bitsILi8EEENSW_INS5_IJNSA_ILi8EEESG_EEENS5_IJSG_SB_EEEEEEEvNS4_8identityENS4_13SM90_TMA_LOADES1E_vS1F_EENS_8epilogue10collective18CollectiveEpilogueINS1I_23Sm100TmaWarpSpecializedILi2ELi2ELi64ELb0ELb0EEEJSH_NS5_IJNSW_ISF_SB_EENSW_INSA_ILi64EEESB_EEEEESI_SJ_SI_SJ_NS1I_6fusion15FusionCallbacksIS1M_NS1R_17LinearCombinationISI_fSI_fLNS_15FloatRoundStyleE2EEESH_S1Q_JEEENS4_5SM1004TMEM4LOAD26SM100_TMEM_LOAD_32dp32b64xES1G_NS15_INS16_ILi2ELi4ELi3EEES19_NSW_INS5_IJS1A_S1O_EEENS5_IJS1O_SB_EEEEEEENS4_39AutoVectorizingCopyWithAssumedAlignmentILi128EEENS4_14SM90_TMA_STOREES25_S27_S27_EEEvvEEEEvNT_6ParamsE,"aw",@nobits
	.sectionflags	@""
	.align	16
	.zero		1024


//--------------------- .nv.shared.reserved.0     --------------------------
	.section	.nv.shared.reserved.0,"aw",@nobits
	.weak		__nv_reservedSMEM_offset_0_alias
	.size		__nv_reservedSMEM_offset_0_alias, 0, 64
	.other		__nv_reservedSMEM_offset_0_alias,@"STO_CUDA_RESERVED_SHARED STV_DEFAULT"
__nv_reservedSMEM_offset_0_alias:
	.zero		0
.nv.shared.reserved.0:
	.zero		64
	.weak		__nv_reservedSMEM_tcgen05_partition
	.type		__nv_reservedSMEM_tcgen05_partition,@object
	.size		__nv_reservedSMEM_tcgen05_partition,(.L_0 - __nv_reservedSMEM_tcgen05_partition)
__nv_reservedSMEM_tcgen05_partition:
	.zero		32
.L_0:


//--------------------- .nv.global                --------------------------
	.section	.nv.global,"aw",@nobits
.nv.global:
	.type		_ZN39_INTERNAL_c74e5dac_4_k_cu_509c67f2_86714cute1_E,@object
	.size		_ZN39_INTERNAL_c74e5dac_4_k_cu_509c67f2_86714cute1_E,(_ZN39_INTERNAL_c74e5dac_4_k_cu_509c67f2_86714cuda3std3__45__cpo6cbeginE - _ZN39_INTERNAL_c74e5dac_4_k_cu_509c67f2_86714cute1_E)
_ZN39_INTERNAL_c74e5dac_4_k_cu_509c67f2_86714cute1_E:
	.zero		1
	.type		_ZN39_INTERNAL_c74e5dac_4_k_cu_509c67f2_86714cuda3std3__45__cpo6cbeginE,@object
	.size		_ZN39_INTERNAL_c74e5dac_4_k_cu_509c67f2_86714cuda3std3__45__cpo6cbeginE,(_ZN39_INTERNAL_c74e5dac_4_k_cu_509c67f2_86714cuda3std3__48in_placeE - _ZN39_INTERNAL_c74e5dac_4_k_cu_509c67f2_86714cuda3std3__45__cpo6cbeginE)
_ZN39_INTERNAL_c74e5dac_4_k_cu_509c67f2_86714cuda3std3__45__cpo6cbeginE:
	.zero		1
	.type		_ZN39_INTERNAL_c74e5dac_4_k_cu_509c67f2_86714cuda3std3__48in_placeE,@object
	.size		_ZN39_INTERNAL_c74e5dac_4_k_cu_509c67f2_86714cuda3std3__48in_placeE,(_ZN39_INTERNAL_c74e5dac_4_k_cu_509c67f2_86714cuda3std6ranges3__45__cpo9iter_moveE - _ZN39_INTERNAL_c74e5dac_4_k_cu_509c67f2_86714cuda3std3__48in_placeE)
_ZN39_INTERNAL_c74e5dac_4_k_cu_509c67f2_86714cuda3std3__48in_placeE:
	.zero		1
	.type		_ZN39_INTERNAL_c74e5dac_4_k_cu_509c67f2_86714cuda3std6ranges3__45__cpo9iter_moveE,@object
	.size		_ZN39_INTERNAL_c74e5dac_4_k_cu_509c67f2_86714cuda3std6ranges3__45__cpo9iter_moveE,(_ZN39_INTERNAL_c74e5dac_4_k_cu_509c67f2_86714cuda3std3__45__cpo5beginE - _ZN39_INTERNAL_c74e5dac_4_k_cu_509c67f2_86714cuda3std6ranges3__45__cpo9iter_moveE)
_ZN39_INTERNAL_c74e5dac_4_k_cu_509c67f2_86714cuda3std6ranges3__45__cpo9iter_moveE:
	.zero		1
	.type		_ZN39_INTERNAL_c74e5dac_4_k_cu_509c67f2_86714cuda3std3__45__cpo5beginE,@object
	.size		_ZN39_INTERNAL_c74e5dac_4_k_cu_509c67f2_86714cuda3std3__45__cpo5beginE,(_ZN39_INTERNAL_c74e5dac_4_k_cu_509c67f2_86714cuda3std3__441_GLOBAL__N__c74e5dac_4_k_cu_509c67f2_86716ignoreE - _ZN39_INTERNAL_c74e5dac_4_k_cu_509c67f2_86714cuda3std3__45__cpo5beginE)
_ZN39_INTERNAL_c74e5dac_4_k_cu_509c67f2_86714cuda3std3__45__cpo5beginE:
	.zero		1
	.type		_ZN39_INTERNAL_c74e5dac_4_k_cu_509c67f2_86714cuda3std3__441_GLOBAL__N__c74e5dac_4_k_cu_509c67f2_86716ignoreE,@object
	.size		_ZN39_INTERNAL_c74e5dac_4_k_cu_509c67f2_86714cuda3std3__441_GLOBAL__N__c74e5dac_4_k_cu_509c67f2_86716ignoreE,(_ZN39_INTERNAL_c74e5dac_4_k_cu_509c67f2_86714cute7productE - _ZN39_INTERNAL_c74e5dac_4_k_cu_509c67f2_86714cuda3std3__441_GLOBAL__N__c74e5dac_4_k_cu_509c67f2_86716ignoreE)
_ZN39_INTERNAL_c74e5dac_4_k_cu_509c67f2_86714cuda3std3__441_GLOBAL__N__c74e5dac_4_k_cu_509c67f2_86716ignoreE:
	.zero		1
	.type		_ZN39_INTERNAL_c74e5dac_4_k_cu_509c67f2_86714cute7productE,@object
	.size		_ZN39_INTERNAL_c74e5dac_4_k_cu_509c67f2_86714cute7productE,(_ZN39_INTERNAL_c74e5dac_4_k_cu_509c67f2_86714cuda3std3__45__cpo3endE - _ZN39_INTERNAL_c74e5dac_4_k_cu_509c67f2_86714cute7productE)
_ZN39_INTERNAL_c74e5dac_4_k_cu_509c67f2_86714cute7productE:
	.zero		1
	.type		_ZN39_INTERNAL_c74e5dac_4_k_cu_509c67f2_86714cuda3std3__45__cpo3endE,@object
	.size		_ZN39_INTERNAL_c74e5dac_4_k_cu_509c67f2_86714cuda3std3__45__cpo3endE,(_ZN39_INTERNAL_c74e5dac_4_k_cu_509c67f2_86714cuda3std3__419piecewise_constructE - _ZN39_INTERNAL_c74e5dac_4_k_cu_509c67f2_86714cuda3std3__45__cpo3endE)
_ZN39_INTERNAL_c74e5dac_4_k_cu_509c67f2_86714cuda3std3__45__cpo3endE:
	.zero		1
	.type		_ZN39_INTERNAL_c74e5dac_4_k_cu_509c67f2_86714cuda3std3__419piecewise_constructE,@object
	.size		_ZN39_INTERNAL_c74e5dac_4_k_cu_509c67f2_86714cuda3std3__419piecewise_constructE,(_ZN39_INTERNAL_c74e5dac_4_k_cu_509c67f2_86714cuda3std3__45__cpo4cendE - _ZN39_INTERNAL_c74e5dac_4_k_cu_509c67f2_86714cuda3std3__419piecewise_constructE)
_ZN39_INTERNAL_c74e5dac_4_k_cu_509c67f2_86714cuda3std3__419piecewise_constructE:
	.zero		1
	.type		_ZN39_INTERNAL_c74e5dac_4_k_cu_509c67f2_86714cuda3std3__45__cpo4cendE,@object
	.size		_ZN39_INTERNAL_c74e5dac_4_k_cu_509c67f2_86714cuda3std3__45__cpo4cendE,(_ZN39_INTERNAL_c74e5dac_4_k_cu_509c67f2_86714cuda3std6ranges3__45__cpo4swapE - _ZN39_INTERNAL_c74e5dac_4_k_cu_509c67f2_86714cuda3std3__45__cpo4cendE)
_ZN39_INTERNAL_c74e5dac_4_k_cu_509c67f2_86714cuda3std3__45__cpo4cendE:
	.zero		1
	.type		_ZN39_INTERNAL_c74e5dac_4_k_cu_509c67f2_86714cuda3std6ranges3__45__cpo4swapE,@object
	.size		_ZN39_INTERNAL_c74e5dac_4_k_cu_509c67f2_86714cuda3std6ranges3__45__cpo4swapE,(.L_10 - _ZN39_INTERNAL_c74e5dac_4_k_cu_509c67f2_86714cuda3std6ranges3__45__cpo4swapE)
_ZN39_INTERNAL_c74e5dac_4_k_cu_509c67f2_86714cuda3std6ranges3__45__cpo4swapE:
	.zero		1
.L_10:


//--------------------- .nv.constant0._ZN7cutlass13device_kernelINS_4gemm6kernel13GemmUniversalIN4cute5tupleIJiiiiEEENS1_10collective13CollectiveMmaINS1_35MainloopSm100TmaUmmaWarpSpecializedILi24ELi2ELi4ENS5_IJNS4_1CILi1EEENSA_ILi2EEESB_EEEEENS5_IJNSA_ILi128EEESF_NSA_ILi32EEEEEENS_12float_e5m2_tENS5_IJlSB_lEEESI_SJ_NS4_8TiledMMAINS4_8MMA_AtomIJNS4_10MMA_TraitsINS4_19SM100_MMA_F8F6F4_SSEJSI_SI_fSF_SF_NS4_17integral_constantINS4_4UMMA5MajorELSQ_0EEESR_NSO_INSP_7ScaleInELSS_0EEEST_EEEEEENS4_6LayoutINS5_IJSB_SB_SB_EEENS5_IJNSA_ILi0EEESY_SY_EEEEENS5_IJNS4_10UnderscoreES11_S11_EEEEENS4_23SM90_TMA_LOAD_MULTICASTENS4_14ComposedLayoutINS4_7SwizzleILi1ELi4ELi3EEENS4_18smem_ptr_flag_bitsILi8EEENSW_INS5_IJNSA_ILi8EEESG_EEENS5_IJSG_SB_EEEEEEEvNS4_8identityENS4_13SM90_TMA_LOADES1E_vS1F_EENS_8epilogue10collective18CollectiveEpilogueINS1I_23Sm100TmaWarpSpecializedILi2ELi2ELi64ELb0ELb0EEEJSH_NS5_IJNSW_ISF_SB_EENSW_INSA_ILi64EEESB_EEEEESI_SJ_SI_SJ_NS1I_6fusion15FusionCallbacksIS1M_NS1R_17LinearCombinationISI_fSI_fLNS_15FloatRoundStyleE2EEESH_S1Q_JEEENS4_5SM1004TMEM4LOAD26SM100_TMEM_LOAD_32dp32b64xES1G_NS15_INS16_ILi2ELi4ELi3EEES19_NSW_INS5_IJS1A_S1O_EEENS5_IJS1O_SB_EEEEEEENS4_39AutoVectorizingCopyWithAssumedAlignmentILi128EEENS4_14SM90_TMA_STOREES25_S27_S27_EEEvvEEEEvNT_6ParamsE --------------------------
	.section	.nv.constant0._ZN7cutlass13device_kernelINS_4gemm6kernel13GemmUniversalIN4cute5tupleIJiiiiEEENS1_10collective13CollectiveMmaINS1_35MainloopSm100TmaUmmaWarpSpecializedILi24ELi2ELi4ENS5_IJNS4_1CILi1EEENSA_ILi2EEESB_EEEEENS5_IJNSA_ILi128EEESF_NSA_ILi32EEEEEENS_12float_e5m2_tENS5_IJlSB_lEEESI_SJ_NS4_8TiledMMAINS4_8MMA_AtomIJNS4_10MMA_TraitsINS4_19SM100_MMA_F8F6F4_SSEJSI_SI_fSF_SF_NS4_17integral_constantINS4_4UMMA5MajorELSQ_0EEESR_NSO_INSP_7ScaleInELSS_0EEEST_EEEEEENS4_6LayoutINS5_IJSB_SB_SB_EEENS5_IJNSA_ILi0EEESY_SY_EEEEENS5_IJNS4_10UnderscoreES11_S11_EEEEENS4_23SM90_TMA_LOAD_MULTICASTENS4_14ComposedLayoutINS4_7SwizzleILi1ELi4ELi3EEENS4_18smem_ptr_flag_bitsILi8EEENSW_INS5_IJNSA_ILi8EEESG_EEENS5_IJSG_SB_EEEEEEEvNS4_8identityENS4_13SM90_TMA_LOADES1E_vS1F_EENS_8epilogue10collective18CollectiveEpilogueINS1I_23Sm100TmaWarpSpecializedILi2ELi2ELi64ELb0ELb0EEEJSH_NS5_IJNSW_ISF_SB_EENSW_INSA_ILi64EEESB_EEEEESI_SJ_SI_SJ_NS1I_6fusion15FusionCallbacksIS1M_NS1R_17LinearCombinationISI_fSI_fLNS_15FloatRoundStyleE2EEESH_S1Q_JEEENS4_5SM1004TMEM4LOAD26SM100_TMEM_LOAD_32dp32b64xES1G_NS15_INS16_ILi2ELi4ELi3EEES19_NSW_INS5_IJS1A_S1O_EEENS5_IJS1O_SB_EEEEEEENS4_39AutoVectorizingCopyWithAssumedAlignmentILi128EEENS4_14SM90_TMA_STOREES25_S27_S27_EEEvvEEEEvNT_6ParamsE,"a",@progbits
	.sectionflags	@""
	.align	4
.nv.constant0._ZN7cutlass13device_kernelINS_4gemm6kernel13GemmUniversalIN4cute5tupleIJiiiiEEENS1_10collective13CollectiveMmaINS1_35MainloopSm100TmaUmmaWarpSpecializedILi24ELi2ELi4ENS5_IJNS4_1CILi1EEENSA_ILi2EEESB_EEEEENS5_IJNSA_ILi128EEESF_NSA_ILi32EEEEEENS_12float_e5m2_tENS5_IJlSB_lEEESI_SJ_NS4_8TiledMMAINS4_8MMA_AtomIJNS4_10MMA_TraitsINS4_19SM100_MMA_F8F6F4_SSEJSI_SI_fSF_SF_NS4_17integral_constantINS4_4UMMA5MajorELSQ_0EEESR_NSO_INSP_7ScaleInELSS_0EEEST_EEEEEENS4_6LayoutINS5_IJSB_SB_SB_EEENS5_IJNSA_ILi0EEESY_SY_EEEEENS5_IJNS4_10UnderscoreES11_S11_EEEEENS4_23SM90_TMA_LOAD_MULTICASTENS4_14ComposedLayoutINS4_7SwizzleILi1ELi4ELi3EEENS4_18smem_ptr_flag_bitsILi8EEENSW_INS5_IJNSA_ILi8EEESG_EEENS5_IJSG_SB_EEEEEEEvNS4_8identityENS4_13SM90_TMA_LOADES1E_vS1F_EENS_8epilogue10collective18CollectiveEpilogueINS1I_23Sm100TmaWarpSpecializedILi2ELi2ELi64ELb0ELb0EEEJSH_NS5_IJNSW_ISF_SB_EENSW_INSA_ILi64EEESB_EEEEESI_SJ_SI_SJ_NS1I_6fusion15FusionCallbacksIS1M_NS1R_17LinearCombinationISI_fSI_fLNS_15FloatRoundStyleE2EEESH_S1Q_JEEENS4_5SM1004TMEM4LOAD26SM100_TMEM_LOAD_32dp32b64xES1G_NS15_INS16_ILi2ELi4ELi3EEES19_NSW_INS5_IJS1A_S1O_EEENS5_IJS1O_SB_EEEEEEENS4_39AutoVectorizingCopyWithAssumedAlignmentILi128EEENS4_14SM90_TMA_STOREES25_S27_S27_EEEvvEEEEvNT_6ParamsE:
	.zero		2944


//--------------------- SYMBOLS --------------------------

	.type		.nv.reservedSmem.offset0,@object
	.size		.nv.reservedSmem.offset0,0x4
	.type		.nv.reservedSmem.cap,@object
	.size		.nv.reservedSmem.cap,0x4
	.type		__assertfail,@function
